// auto-generated by cutlass_sweep.epilogue — config: {"arch": "sm_90", "cluster_m": 1, "cluster_n": 1, "dtype": "bf16", "fusion": "lincomb", "tile_k": 64, "tile_m": 256, "tile_n": 64}
#include "cutlass/cutlass.h"
#include "cutlass/gemm/collective/collective_builder.hpp"
#include "cutlass/gemm/device/gemm_universal_adapter.h"
#include "cutlass/gemm/kernel/gemm_universal.hpp"
#include "cutlass/epilogue/collective/collective_builder.hpp"
#include "cutlass/epilogue/fusion/operations.hpp"
#include "cutlass/epilogue/thread/activation.h"

using Elem = cutlass::bfloat16_t;
using Acc  = float;
using TileShape    = cute::Shape<cute::_256, cute::_64, cute::_64>;
using ClusterShape = cute::Shape<cute::_1, cute::_1, cute::_1>;
using FusionOp     = cutlass::epilogue::fusion::LinearCombination<Elem, Acc>;

using CollectiveEpilogue = typename cutlass::epilogue::collective::CollectiveBuilder<
    cutlass::arch::Sm90, cutlass::arch::OpClassTensorOp,
    TileShape, ClusterShape,
    cutlass::epilogue::collective::EpilogueTileAuto,
    Acc, Acc,
    Elem, cutlass::layout::RowMajor, 128 / cutlass::sizeof_bits<Elem>::value,
    Elem, cutlass::layout::RowMajor, 128 / cutlass::sizeof_bits<Elem>::value,
    cutlass::epilogue::TmaWarpSpecializedCooperative,
    FusionOp
  >::CollectiveOp;

using CollectiveMainloop = typename cutlass::gemm::collective::CollectiveBuilder<
    cutlass::arch::Sm90, cutlass::arch::OpClassTensorOp,
    Elem, cutlass::layout::RowMajor, 128 / cutlass::sizeof_bits<Elem>::value,
    Elem, cutlass::layout::ColumnMajor, 128 / cutlass::sizeof_bits<Elem>::value,
    Acc,
    TileShape, ClusterShape,
    cutlass::gemm::collective::StageCountAutoCarveout<
        static_cast<int>(sizeof(typename CollectiveEpilogue::SharedStorage))>,
    cutlass::gemm::KernelTmaWarpSpecializedCooperative
  >::CollectiveOp;

using GemmKernel = cutlass::gemm::kernel::GemmUniversal<
    cute::Shape<int,int,int,int>, CollectiveMainloop, CollectiveEpilogue>;
using Gemm = cutlass::gemm::device::GemmUniversalAdapter<GemmKernel>;

auto* _anchor = &cutlass::device_kernel<GemmKernel>;


// ===== COMPILED SASS (sm_90a) =====

	.target	sm_90a

	.elftype	@"ET_EXEC"


//--------------------- .note.nv.tkinfo           --------------------------
	.section	.note.nv.tkinfo,"",@"SHT_NOTE"
	.sectionflags	@"SHF_NOTE_NV_TKINFO"
	.tkinfo
        /*0018*/ 	.word	0x00000002
        /*0030*/ 	.string	""
        /*0030*/ 	.string	"ptxas"
        /*0030*/ 	.string	"Cuda compilation tools, release 13.0, V13.0.88"
        /*0030*/ 	.string	"Build cuda_13.0.r13.0/compiler.36424714_0"
        /*0030*/ 	.string	"-arch sm_90a -m 64 "



//--------------------- .note.nv.cuinfo           --------------------------
	.section	.note.nv.cuinfo,"",@"SHT_NOTE"
	.sectionflags	@"SHF_NOTE_NV_CUINFO"
        /*0018*/ 	.short	0x0002
        /*001a*/ 	.short	0x005a
        /*001c*/ 	.short	0x0082
	.zero		2


//--------------------- .nv.info                  --------------------------
	.section	.nv.info,"",@"SHT_CUDA_INFO"
	.align	4


	//----- nvinfo : EIATTR_REGCOUNT
	.align		4
        /*0000*/ 	.byte	0x04, 0x2f
        /*0002*/ 	.short	(.L_18 - .L_17)
	.align		4
.L_17:
        /*0004*/ 	.word	index@(_ZN7cutlass13device_kernelINS_4gemm6kernel13GemmUniversalIN4cute5tupleIJiiiiEEENS1_10collective13CollectiveMmaINS1_34MainloopSm90TmaGmmaWarpSpecializedILi4ENS5_IJNS4_1CILi1EEESB_SB_EEENS1_35KernelTmaWarpSpecializedCooperativeEEENS5_IJNSA_ILi256EEENSA_ILi64EEESG_EEENS_10bfloat16_tENS5_IJlSB_lEEESI_SJ_NS4_8TiledMMAINS4_8MMA_AtomIJNS4_4SM904GMMA27MMA_64x64x16_F32BF16BF16_SSILNSN_5MajorE0ELSP_0ELNSN_7ScaleInE1ELSQ_1EEEEEENS4_6LayoutINS5_IJNSA_ILi2EEESB_SB_EEENS5_IJSB_NSA_ILi0EEESW_EEEEENS5_IJNS4_10UnderscoreESZ_SZ_EEEEENS4_13SM90_TMA_LOADENS4_14ComposedLayoutINS4_7SwizzleILi3ELi4ELi3EEENS4_18smem_ptr_flag_bitsILi16EEENST_INS5_IJNSA_ILi8EEESG_EEENS5_IJSG_SB_EEEEEEEvNS4_8identityES12_S1C_vS1D_EENS_8epilogue10collective18CollectiveEpilogueINS1F_22Sm90TmaWarpSpecializedILi4ELi2ELi16ELb1ELb0EEEJSH_NS5_IJNSA_ILi128EEENSA_ILi32EEEEEESI_SJ_SI_SJ_NS1F_6fusion15FusionCallbacksIS1J_NS1N_17LinearCombinationISI_fSI_fLNS_15FloatRoundStyleE2EEESH_S1M_JEEES12_NS13_INS14_ILi2ELi4ELi3EEES17_NST_INS5_IJS18_S1L_EEENS5_IJS1L_SB_EEEEEEENS4_17SM75_U32x4_LDSM_NENS4_14SM90_TMA_STOREES1X_NS4_17SM90_U32x4_STSM_NENS4_9Copy_AtomIJS20_NS_6half_tEEEEvEEEvvEEEEvNT_6ParamsE)
        /*0008*/ 	.word	0x000000a8


	//----- nvinfo : EIATTR_FRAME_SIZE
	.align		4
.L_18:
        /*000c*/ 	.byte	0x04, 0x11
        /*000e*/ 	.short	(.L_20 - .L_19)
	.align		4
.L_19:
        /*0010*/ 	.word	index@(_ZN7cutlass13device_kernelINS_4gemm6kernel13GemmUniversalIN4cute5tupleIJiiiiEEENS1_10collective13CollectiveMmaINS1_34MainloopSm90TmaGmmaWarpSpecializedILi4ENS5_IJNS4_1CILi1EEESB_SB_EEENS1_35KernelTmaWarpSpecializedCooperativeEEENS5_IJNSA_ILi256EEENSA_ILi64EEESG_EEENS_10bfloat16_tENS5_IJlSB_lEEESI_SJ_NS4_8TiledMMAINS4_8MMA_AtomIJNS4_4SM904GMMA27MMA_64x64x16_F32BF16BF16_SSILNSN_5MajorE0ELSP_0ELNSN_7ScaleInE1ELSQ_1EEEEEENS4_6LayoutINS5_IJNSA_ILi2EEESB_SB_EEENS5_IJSB_NSA_ILi0EEESW_EEEEENS5_IJNS4_10UnderscoreESZ_SZ_EEEEENS4_13SM90_TMA_LOADENS4_14ComposedLayoutINS4_7SwizzleILi3ELi4ELi3EEENS4_18smem_ptr_flag_bitsILi16EEENST_INS5_IJNSA_ILi8EEESG_EEENS5_IJSG_SB_EEEEEEEvNS4_8identityES12_S1C_vS1D_EENS_8epilogue10collective18CollectiveEpilogueINS1F_22Sm90TmaWarpSpecializedILi4ELi2ELi16ELb1ELb0EEEJSH_NS5_IJNSA_ILi128EEENSA_ILi32EEEEEESI_SJ_SI_SJ_NS1F_6fusion15FusionCallbacksIS1J_NS1N_17LinearCombinationISI_fSI_fLNS_15FloatRoundStyleE2EEESH_S1M_JEEES12_NS13_INS14_ILi2ELi4ELi3EEES17_NST_INS5_IJS18_S1L_EEENS5_IJS1L_SB_EEEEEEENS4_17SM75_U32x4_LDSM_NENS4_14SM90_TMA_STOREES1X_NS4_17SM90_U32x4_STSM_NENS4_9Copy_AtomIJS20_NS_6half_tEEEEvEEEvvEEEEvNT_6ParamsE)
        /*0014*/ 	.word	0x00000000


	//----- nvinfo : EIATTR_MIN_STACK_SIZE
	.align		4
.L_20:
        /*0018*/ 	.byte	0x04, 0x12
        /*001a*/ 	.short	(.L_22 - .L_21)
	.align		4
.L_21:
        /*001c*/ 	.word	index@(_ZN7cutlass13device_kernelINS_4gemm6kernel13GemmUniversalIN4cute5tupleIJiiiiEEENS1_10collective13CollectiveMmaINS1_34MainloopSm90TmaGmmaWarpSpecializedILi4ENS5_IJNS4_1CILi1EEESB_SB_EEENS1_35KernelTmaWarpSpecializedCooperativeEEENS5_IJNSA_ILi256EEENSA_ILi64EEESG_EEENS_10bfloat16_tENS5_IJlSB_lEEESI_SJ_NS4_8TiledMMAINS4_8MMA_AtomIJNS4_4SM904GMMA27MMA_64x64x16_F32BF16BF16_SSILNSN_5MajorE0ELSP_0ELNSN_7ScaleInE1ELSQ_1EEEEEENS4_6LayoutINS5_IJNSA_ILi2EEESB_SB_EEENS5_IJSB_NSA_ILi0EEESW_EEEEENS5_IJNS4_10UnderscoreESZ_SZ_EEEEENS4_13SM90_TMA_LOADENS4_14ComposedLayoutINS4_7SwizzleILi3ELi4ELi3EEENS4_18smem_ptr_flag_bitsILi16EEENST_INS5_IJNSA_ILi8EEESG_EEENS5_IJSG_SB_EEEEEEEvNS4_8identityES12_S1C_vS1D_EENS_8epilogue10collective18CollectiveEpilogueINS1F_22Sm90TmaWarpSpecializedILi4ELi2ELi16ELb1ELb0EEEJSH_NS5_IJNSA_ILi128EEENSA_ILi32EEEEEESI_SJ_SI_SJ_NS1F_6fusion15FusionCallbacksIS1J_NS1N_17LinearCombinationISI_fSI_fLNS_15FloatRoundStyleE2EEESH_S1M_JEEES12_NS13_INS14_ILi2ELi4ELi3EEES17_NST_INS5_IJS18_S1L_EEENS5_IJS1L_SB_EEEEEEENS4_17SM75_U32x4_LDSM_NENS4_14SM90_TMA_STOREES1X_NS4_17SM90_U32x4_STSM_NENS4_9Copy_AtomIJS20_NS_6half_tEEEEvEEEvvEEEEvNT_6ParamsE)
        /*0020*/ 	.word	0x00000000
.L_22:


//--------------------- .nv.compat                --------------------------
	.section	.nv.compat,"",@"SHT_CUDA_COMPAT_INFO"
	.align	4
        /*0000*/ 	.byte	0x02, 0x09, 0x01, 0x00, 0x02, 0x02, 0x04, 0x00, 0x02, 0x05, 0x05, 0x00, 0x03, 0x07, 0x01, 0x01
        /*0010*/ 	.byte	0x02, 0x03, 0x01, 0x00, 0x02, 0x06, 0x01, 0x00, 0x04, 0x0b, 0x08, 0x00, 0x00, 0x00, 0x00, 0x00
        /*0020*/ 	.byte	0x00, 0x00, 0x00, 0x00


//--------------------- .nv.info._ZN7cutlass13device_kernelINS_4gemm6kernel13GemmUniversalIN4cute5tupleIJiiiiEEENS1_10collective13CollectiveMmaINS1_34MainloopSm90TmaGmmaWarpSpecializedILi4ENS5_IJNS4_1CILi1EEESB_SB_EEENS1_35KernelTmaWarpSpecializedCooperativeEEENS5_IJNSA_ILi256EEENSA_ILi64EEESG_EEENS_10bfloat16_tENS5_IJlSB_lEEESI_SJ_NS4_8TiledMMAINS4_8MMA_AtomIJNS4_4SM904GMMA27MMA_64x64x16_F32BF16BF16_SSILNSN_5MajorE0ELSP_0ELNSN_7ScaleInE1ELSQ_1EEEEEENS4_6LayoutINS5_IJNSA_ILi2EEESB_SB_EEENS5_IJSB_NSA_ILi0EEESW_EEEEENS5_IJNS4_10UnderscoreESZ_SZ_EEEEENS4_13SM90_TMA_LOADENS4_14ComposedLayoutINS4_7SwizzleILi3ELi4ELi3EEENS4_18smem_ptr_flag_bitsILi16EEENST_INS5_IJNSA_ILi8EEESG_EEENS5_IJSG_SB_EEEEEEEvNS4_8identityES12_S1C_vS1D_EENS_8epilogue10collective18CollectiveEpilogueINS1F_22Sm90TmaWarpSpecializedILi4ELi2ELi16ELb1ELb0EEEJSH_NS5_IJNSA_ILi128EEENSA_ILi32EEEEEESI_SJ_SI_SJ_NS1F_6fusion15FusionCallbacksIS1J_NS1N_17LinearCombinationISI_fSI_fLNS_15FloatRoundStyleE2EEESH_S1M_JEEES12_NS13_INS14_ILi2ELi4ELi3EEES17_NST_INS5_IJS18_S1L_EEENS5_IJS1L_SB_EEEEEEENS4_17SM75_U32x4_LDSM_NENS4_14SM90_TMA_STOREES1X_NS4_17SM90_U32x4_STSM_NENS4_9Copy_AtomIJS20_NS_6half_tEEEEvEEEvvEEEEvNT_6ParamsE --------------------------
	.section	.nv.info._ZN7cutlass13device_kernelINS_4gemm6kernel13GemmUniversalIN4cute5tupleIJiiiiEEENS1_10collective13CollectiveMmaINS1_34MainloopSm90TmaGmmaWarpSpecializedILi4ENS5_IJNS4_1CILi1EEESB_SB_EEENS1_35KernelTmaWarpSpecializedCooperativeEEENS5_IJNSA_ILi256EEENSA_ILi64EEESG_EEENS_10bfloat16_tENS5_IJlSB_lEEESI_SJ_NS4_8TiledMMAINS4_8MMA_AtomIJNS4_4SM904GMMA27MMA_64x64x16_F32BF16BF16_SSILNSN_5MajorE0ELSP_0ELNSN_7ScaleInE1ELSQ_1EEEEEENS4_6LayoutINS5_IJNSA_ILi2EEESB_SB_EEENS5_IJSB_NSA_ILi0EEESW_EEEEENS5_IJNS4_10UnderscoreESZ_SZ_EEEEENS4_13SM90_TMA_LOADENS4_14ComposedLayoutINS4_7SwizzleILi3ELi4ELi3EEENS4_18smem_ptr_flag_bitsILi16EEENST_INS5_IJNSA_ILi8EEESG_EEENS5_IJSG_SB_EEEEEEEvNS4_8identityES12_S1C_vS1D_EENS_8epilogue10collective18CollectiveEpilogueINS1F_22Sm90TmaWarpSpecializedILi4ELi2ELi16ELb1ELb0EEEJSH_NS5_IJNSA_ILi128EEENSA_ILi32EEEEEESI_SJ_SI_SJ_NS1F_6fusion15FusionCallbacksIS1J_NS1N_17LinearCombinationISI_fSI_fLNS_15FloatRoundStyleE2EEESH_S1M_JEEES12_NS13_INS14_ILi2ELi4ELi3EEES17_NST_INS5_IJS18_S1L_EEENS5_IJS1L_SB_EEEEEEENS4_17SM75_U32x4_LDSM_NENS4_14SM90_TMA_STOREES1X_NS4_17SM90_U32x4_STSM_NENS4_9Copy_AtomIJS20_NS_6half_tEEEEvEEEvvEEEEvNT_6ParamsE,"",@"SHT_CUDA_INFO"
	.sectionflags	@""
	.align	4


	//----- nvinfo : EIATTR_CUDA_API_VERSION
	.align		4
        /*0000*/ 	.byte	0x04, 0x37
        /*0002*/ 	.short	(.L_24 - .L_23)
.L_23:
        /*0004*/ 	.word	0x00000082


	//----- nvinfo : EIATTR_KPARAM_INFO
	.align		4
.L_24:
        /*0008*/ 	.byte	0x04, 0x17
        /*000a*/ 	.short	(.L_26 - .L_25)
.L_25:
        /*000c*/ 	.word	0x00000000
        /*0010*/ 	.short	0x0000
        /*0012*/ 	.short	0x0070
        /*0014*/ 	.byte	0x00, 0xf0, 0x01, 0x1c


	//----- nvinfo : EIATTR_SPARSE_MMA_MASK
	.align		4
.L_26:
        /*0018*/ 	.byte	0x03, 0x50
        /*001a*/ 	.short	0x0000


	//----- nvinfo : EIATTR_MAXREG_COUNT
	.align		4
        /*001c*/ 	.byte	0x03, 0x1b
        /*001e*/ 	.short	0x00a8


	//----- nvinfo : EIATTR_NUM_BARRIERS
	.align		4
        /*0020*/ 	.byte	0x02, 0x4c
        /*0022*/ 	.byte	0x02
	.zero		1


	//----- nvinfo : EIATTR_EXTERNS
	.align		4
        /*0024*/ 	.byte	0x04, 0x0f
        /*0026*/ 	.short	(.L_28 - .L_27)


	//   ....[0]....
	.align		4
.L_27:
        /*0028*/ 	.word	index@(__assertfail)


	//----- nvinfo : EIATTR_MERCURY_ISA_VERSION
	.align		4
.L_28:
        /*002c*/ 	.byte	0x03, 0x5f
        /*002e*/ 	.short	0x0101


	//----- nvinfo : EIATTR_INT_WARP_WIDE_INSTR_OFFSETS
	.align		4
        /*0030*/ 	.byte	0x04, 0x31
        /*0032*/ 	.short	(.L_30 - .L_29)


	//   ....[0]....
.L_29:
        /*0034*/ 	.word	0x000008c0


	//   ....[1]....
        /*0038*/ 	.word	0x000008d0


	//   ....[2]....
        /*003c*/ 	.word	0x00000960


	//----- nvinfo : EIATTR_COOP_GROUP_MASK_REGIDS
	.align		4
.L_30:
        /*0040*/ 	.byte	0x04, 0x29
        /*0042*/ 	.short	(.L_32 - .L_31)


	//   ....[0]....
.L_31:
        /*0044*/ 	.word	0xffffffff


	//   ....[1]....
        /*0048*/ 	.word	0xffffffff


	//   ....[2]....
        /*004c*/ 	.word	0xffffffff


	//   ....[3]....
        /*0050*/ 	.word	0xffffffff


	//   ....[4]....
        /*0054*/ 	.word	0xffffffff


	//   ....[5]....
        /*0058*/ 	.word	0xffffffff


	//----- nvinfo : EIATTR_COOP_GROUP_INSTR_OFFSETS
	.align		4
.L_32:
        /*005c*/ 	.byte	0x04, 0x28
        /*005e*/ 	.short	(.L_34 - .L_33)


	//   ....[0]....
.L_33:
        /*0060*/ 	.word	0x00000070


	//   ....[1]....
        /*0064*/ 	.word	0x00000080


	//   ....[2]....
        /*0068*/ 	.word	0x00000430


	//   ....[3]....
        /*006c*/ 	.word	0x000005c0


	//   ....[4]....
        /*0070*/ 	.word	0x00000770


	//   ....[5]....
        /*0074*/ 	.word	0x00001470


	//----- nvinfo : EIATTR_REG_RECONFIG
	.align		4
.L_34:
        /*0078*/ 	.byte	0x01, 0x54
	.zero		2


	//----- nvinfo : EIATTR_SYSCALL_OFFSETS
	.align		4
        /*007c*/ 	.byte	0x04, 0x46
        /*007e*/ 	.short	(.L_36 - .L_35)


	//   ....[0]....
.L_35:
        /*0080*/ 	.word	0x00001630


	//   ....[1]....
        /*0084*/ 	.word	0x00002350


	//   ....[2]....
        /*0088*/ 	.word	0x00002440


	//----- nvinfo : EIATTR_MBARRIER_INSTR_OFFSETS
	.align		4
.L_36:
        /*008c*/ 	.byte	0x04, 0x39
        /*008e*/ 	.short	(.L_38 - .L_37)


	//   ....[0]....
.L_37:
        /*0090*/ 	.word	0x00000530
        /*0094*/ 	.word	0x000000ff
        /*0098*/ 	.word	0x00000000
        /*009c*/ 	.short	0x0100
        /*009e*/ 	.byte	0x08
	.zero		1


	//   ....[1]....
        /*00a0*/ 	.word	0x00000540
        /*00a4*/ 	.word	0x000000ff
        /*00a8*/ 	.word	0x00000020
        /*00ac*/ 	.short	0x0100
        /*00ae*/ 	.byte	0x08
	.zero		1


	//   ....[2]....
        /*00b0*/ 	.word	0x00000550
        /*00b4*/ 	.word	0x000000ff
        /*00b8*/ 	.word	0x00000008
        /*00bc*/ 	.short	0x0100
        /*00be*/ 	.byte	0x08
	.zero		1


	//   ....[3]....
        /*00c0*/ 	.word	0x00000560
        /*00c4*/ 	.word	0x000000ff
        /*00c8*/ 	.word	0x00000028
        /*00cc*/ 	.short	0x0100
        /*00ce*/ 	.byte	0x08
	.zero		1


	//   ....[4]....
        /*00d0*/ 	.word	0x00000570
        /*00d4*/ 	.word	0x000000ff
        /*00d8*/ 	.word	0x00000010
        /*00dc*/ 	.short	0x0100
        /*00de*/ 	.byte	0x08
	.zero		1


	//   ....[5]....
        /*00e0*/ 	.word	0x00000580
        /*00e4*/ 	.word	0x000000ff
        /*00e8*/ 	.word	0x00000030
        /*00ec*/ 	.short	0x0100
        /*00ee*/ 	.byte	0x08
	.zero		1


	//   ....[6]....
        /*00f0*/ 	.word	0x00000590
        /*00f4*/ 	.word	0x000000ff
        /*00f8*/ 	.word	0x00000018
        /*00fc*/ 	.short	0x0100
        /*00fe*/ 	.byte	0x08
	.zero		1


	//   ....[7]....
        /*0100*/ 	.word	0x000005a0
        /*0104*/ 	.word	0x000000ff
        /*0108*/ 	.word	0x00000038
        /*010c*/ 	.short	0x0100
        /*010e*/ 	.byte	0x08
	.zero		1


	//   ....[8]....
        /*0110*/ 	.word	0x000006e0
        /*0114*/ 	.word	0x000000ff
        /*0118*/ 	.word	0x00000040
        /*011c*/ 	.short	0x0100
        /*011e*/ 	.byte	0x08
	.zero		1


	//   ....[9]....
        /*0120*/ 	.word	0x000006f0
        /*0124*/ 	.word	0x000000ff
        /*0128*/ 	.word	0x00000060
        /*012c*/ 	.short	0x0100
        /*012e*/ 	.byte	0x08
	.zero		1


	//   ....[10]....
        /*0130*/ 	.word	0x00000700
        /*0134*/ 	.word	0x000000ff
        /*0138*/ 	.word	0x00000048
        /*013c*/ 	.short	0x0100
        /*013e*/ 	.byte	0x08
	.zero		1


	//   ....[11]....
        /*0140*/ 	.word	0x00000710
        /*0144*/ 	.word	0x000000ff
        /*0148*/ 	.word	0x00000068
        /*014c*/ 	.short	0x0100
        /*014e*/ 	.byte	0x08
	.zero		1


	//   ....[12]....
        /*0150*/ 	.word	0x00000720
        /*0154*/ 	.word	0x000000ff
        /*0158*/ 	.word	0x00000050
        /*015c*/ 	.short	0x0100
        /*015e*/ 	.byte	0x08
	.zero		1


	//   ....[13]....
        /*0160*/ 	.word	0x00000730
        /*0164*/ 	.word	0x000000ff
        /*0168*/ 	.word	0x00000070
        /*016c*/ 	.short	0x0100
        /*016e*/ 	.byte	0x08
	.zero		1


	//   ....[14]....
        /*0170*/ 	.word	0x00000740
        /*0174*/ 	.word	0x000000ff
        /*0178*/ 	.word	0x00000058
        /*017c*/ 	.short	0x0100
        /*017e*/ 	.byte	0x08
	.zero		1


	//   ....[15]....
        /*0180*/ 	.word	0x00000750
        /*0184*/ 	.word	0x000000ff
        /*0188*/ 	.word	0x00000078
        /*018c*/ 	.short	0x0100
        /*018e*/ 	.byte	0x08
	.zero		1


	//   ....[16]....
        /*0190*/ 	.word	0x000009f0
        /*0194*/ 	.word	0x000000ff
        /*0198*/ 	.word	0x00000080
        /*019c*/ 	.short	0x0100
        /*019e*/ 	.byte	0x08
	.zero		1


	//   ....[17]....
        /*01a0*/ 	.word	0x00000a60
        /*01a4*/ 	.word	0x000000ff
        /*01a8*/ 	.word	0x00000088
        /*01ac*/ 	.short	0x0100
        /*01ae*/ 	.byte	0x08
	.zero		1


	//   ....[18]....
        /*01b0*/ 	.word	0x000016b0
        /*01b4*/ 	.word	0x00000003
        /*01b8*/ 	.word	0x00000000
        /*01bc*/ 	.short	0x010a
        /*01be*/ 	.byte	0x3f
	.zero		1


	//   ....[19]....
        /*01c0*/ 	.word	0x000016f0
        /*01c4*/ 	.word	0x00000003
        /*01c8*/ 	.word	0x00000000
        /*01cc*/ 	.short	0x010a
        /*01ce*/ 	.byte	0x3f
	.zero		1


	//   ....[20]....
        /*01d0*/ 	.word	0x00001be0
        /*01d4*/ 	.word	0x000000ff
        /*01d8*/ 	.word	0x00000000
        /*01dc*/ 	.short	0x010a
        /*01de*/ 	.byte	0x04
	.zero		1


	//   ....[21]....
        /*01e0*/ 	.word	0x00001c20
        /*01e4*/ 	.word	0x000000ff
        /*01e8*/ 	.word	0x00000000
        /*01ec*/ 	.short	0x010a
        /*01ee*/ 	.byte	0x04
	.zero		1


	//   ....[22]....
        /*01f0*/ 	.word	0x00002000
        /*01f4*/ 	.word	0x000000ff
        /*01f8*/ 	.word	0x00000000
        /*01fc*/ 	.short	0x0101
        /*01fe*/ 	.byte	0x04
	.zero		1


	//   ....[23]....
        /*0200*/ 	.word	0x000021b0
        /*0204*/ 	.word	0x000000ff
        /*0208*/ 	.word	0x00000000
        /*020c*/ 	.short	0x0101
        /*020e*/ 	.byte	0x04
	.zero		1


	//   ....[24]....
        /*0210*/ 	.word	0x00002950
        /*0214*/ 	.word	0x000000ff
        /*0218*/ 	.word	0x00000040
        /*021c*/ 	.short	0x010a
        /*021e*/ 	.byte	0x35
	.zero		1


	//   ....[25]....
        /*0220*/ 	.word	0x000031b0
        /*0224*/ 	.word	0x000000ff
        /*0228*/ 	.word	0x00000000
        /*022c*/ 	.short	0x0101
        /*022e*/ 	.byte	0x04
	.zero		1


	//   ....[26]....
        /*0230*/ 	.word	0x00003280
        /*0234*/ 	.word	0x00000004
        /*0238*/ 	.word	0x00000040
        /*023c*/ 	.short	0x010a
        /*023e*/ 	.byte	0x3f
	.zero		1


	//   ....[27]....
        /*0240*/ 	.word	0x000038c0
        /*0244*/ 	.word	0x000000ff
        /*0248*/ 	.word	0x00000000
        /*024c*/ 	.short	0x0101
        /*024e*/ 	.byte	0x04
	.zero		1


	//   ....[28]....
        /*0250*/ 	.word	0x000039b0
        /*0254*/ 	.word	0x00000004
        /*0258*/ 	.word	0x00000040
        /*025c*/ 	.short	0x010a
        /*025e*/ 	.byte	0x3f
	.zero		1


	//   ....[29]....
        /*0260*/ 	.word	0x00004020
        /*0264*/ 	.word	0x000000ff
        /*0268*/ 	.word	0x00000000
        /*026c*/ 	.short	0x0101
        /*026e*/ 	.byte	0x04
	.zero		1


	//   ....[30]....
        /*0270*/ 	.word	0x000040f0
        /*0274*/ 	.word	0x00000005
        /*0278*/ 	.word	0x00000040
        /*027c*/ 	.short	0x010a
        /*027e*/ 	.byte	0x3f
	.zero		1


	//   ....[31]....
        /*0280*/ 	.word	0x00004720
        /*0284*/ 	.word	0x000000ff
        /*0288*/ 	.word	0x00000000
        /*028c*/ 	.short	0x0101
        /*028e*/ 	.byte	0x04
	.zero		1


	//   ....[32]....
        /*0290*/ 	.word	0x000050c0
        /*0294*/ 	.word	0x000000ff
        /*0298*/ 	.word	0x00000000
        /*029c*/ 	.short	0x0101
        /*029e*/ 	.byte	0x04
	.zero		1


	//   ....[33]....
        /*02a0*/ 	.word	0x000057b0
        /*02a4*/ 	.word	0x000000ff
        /*02a8*/ 	.word	0x00000088
        /*02ac*/ 	.short	0x010a
        /*02ae*/ 	.byte	0x04
	.zero		1


	//   ....[34]....
        /*02b0*/ 	.word	0x00005bb0
        /*02b4*/ 	.word	0x000000ff
        /*02b8*/ 	.word	0x00000060
        /*02bc*/ 	.short	0x010a
        /*02be*/ 	.byte	0x04
	.zero		1


	//   ....[35]....
        /*02c0*/ 	.word	0x00005ca0
        /*02c4*/ 	.word	0x000000ff
        /*02c8*/ 	.word	0x00000040
        /*02cc*/ 	.short	0x010b
        /*02ce*/ 	.byte	0x04
	.zero		1


	//   ....[36]....
        /*02d0*/ 	.word	0x00005d00
        /*02d4*/ 	.word	0x000000ff
        /*02d8*/ 	.word	0x00000000
        /*02dc*/ 	.short	0x0101
        /*02de*/ 	.byte	0x05
	.zero		1


	//   ....[37]....
        /*02e0*/ 	.word	0x00005d30
        /*02e4*/ 	.word	0x000000ff
        /*02e8*/ 	.word	0x00000068
        /*02ec*/ 	.short	0x010a
        /*02ee*/ 	.byte	0x04
	.zero		1


	//   ....[38]....
        /*02f0*/ 	.word	0x00005e40
        /*02f4*/ 	.word	0x000000ff
        /*02f8*/ 	.word	0x00000048
        /*02fc*/ 	.short	0x010b
        /*02fe*/ 	.byte	0x04
	.zero		1


	//   ....[39]....
        /*0300*/ 	.word	0x00005eb0
        /*0304*/ 	.word	0x000000ff
        /*0308*/ 	.word	0x00000000
        /*030c*/ 	.short	0x0101
        /*030e*/ 	.byte	0x05
	.zero		1


	//   ....[40]....
        /*0310*/ 	.word	0x00005ee0
        /*0314*/ 	.word	0x000000ff
        /*0318*/ 	.word	0x00000070
        /*031c*/ 	.short	0x010a
        /*031e*/ 	.byte	0x04
	.zero		1


	//   ....[41]....
        /*0320*/ 	.word	0x00005fe0
        /*0324*/ 	.word	0x000000ff
        /*0328*/ 	.word	0x00000050
        /*032c*/ 	.short	0x010b
        /*032e*/ 	.byte	0x04
	.zero		1


	//   ....[42]....
        /*0330*/ 	.word	0x00006040
        /*0334*/ 	.word	0x000000ff
        /*0338*/ 	.word	0x00000000
        /*033c*/ 	.short	0x0101
        /*033e*/ 	.byte	0x05
	.zero		1


	//   ....[43]....
        /*0340*/ 	.word	0x00006070
        /*0344*/ 	.word	0x000000ff
        /*0348*/ 	.word	0x00000078
        /*034c*/ 	.short	0x010a
        /*034e*/ 	.byte	0x04
	.zero		1


	//   ....[44]....
        /*0350*/ 	.word	0x00006170
        /*0354*/ 	.word	0x000000ff
        /*0358*/ 	.word	0x00000058
        /*035c*/ 	.short	0x010b
        /*035e*/ 	.byte	0x04
	.zero		1


	//   ....[45]....
        /*0360*/ 	.word	0x00006260
        /*0364*/ 	.word	0x000000ff
        /*0368*/ 	.word	0x00000000
        /*036c*/ 	.short	0x0101
        /*036e*/ 	.byte	0x04
	.zero		1


	//   ....[46]....
        /*0370*/ 	.word	0x000068a0
        /*0374*/ 	.word	0x00000003
        /*0378*/ 	.word	0x00000060
        /*037c*/ 	.short	0x010a
        /*037e*/ 	.byte	0x3f
	.zero		1


	//   ....[47]....
        /*0380*/ 	.word	0x000068e0
        /*0384*/ 	.word	0x00000003
        /*0388*/ 	.word	0x00000068
        /*038c*/ 	.short	0x010a
        /*038e*/ 	.byte	0x3f
	.zero		1


	//   ....[48]....
        /*0390*/ 	.word	0x00006920
        /*0394*/ 	.word	0x00000003
        /*0398*/ 	.word	0x00000070
        /*039c*/ 	.short	0x010a
        /*039e*/ 	.byte	0x3f
	.zero		1


	//   ....[49]....
        /*03a0*/ 	.word	0x00006970
        /*03a4*/ 	.word	0x00000003
        /*03a8*/ 	.word	0x00000078
        /*03ac*/ 	.short	0x010a
        /*03ae*/ 	.byte	0x3f
	.zero		1


	//   ....[50]....
        /*03b0*/ 	.word	0x00006c90
        /*03b4*/ 	.word	0x0000000f
        /*03b8*/ 	.word	0x00000020
        /*03bc*/ 	.short	0x010a
        /*03be*/ 	.byte	0x3f
	.zero		1


	//   ....[51]....
        /*03c0*/ 	.word	0x00007050
        /*03c4*/ 	.word	0x00000005
        /*03c8*/ 	.word	0x00000088
        /*03cc*/ 	.short	0x0101
        /*03ce*/ 	.byte	0x3f
	.zero		1


	//   ....[52]....
        /*03d0*/ 	.word	0x00007760
        /*03d4*/ 	.word	0x00000007
        /*03d8*/ 	.word	0x00000000
        /*03dc*/ 	.short	0x010a
        /*03de*/ 	.byte	0x3f
	.zero		1


	//   ....[53]....
        /*03e0*/ 	.word	0x000077e0
        /*03e4*/ 	.word	0x00000006
        /*03e8*/ 	.word	0x00000000
        /*03ec*/ 	.short	0x010a
        /*03ee*/ 	.byte	0x3f
	.zero		1


	//   ....[54]....
        /*03f0*/ 	.word	0x00007870
        /*03f4*/ 	.word	0x00000007
        /*03f8*/ 	.word	0x00000000
        /*03fc*/ 	.short	0x010a
        /*03fe*/ 	.byte	0x3f
	.zero		1


	//   ....[55]....
        /*0400*/ 	.word	0x00007900
        /*0404*/ 	.word	0x00000005
        /*0408*/ 	.word	0x00000000
        /*040c*/ 	.short	0x010a
        /*040e*/ 	.byte	0x3f
	.zero		1


	//   ....[56]....
        /*0410*/ 	.word	0x00007960
        /*0414*/ 	.word	0x00000003
        /*0418*/ 	.word	0x00000000
        /*041c*/ 	.short	0x010a
        /*041e*/ 	.byte	0x3f
	.zero		1


	//   ....[57]....
        /*0420*/ 	.word	0x000079c0
        /*0424*/ 	.word	0x00000004
        /*0428*/ 	.word	0x00000000
        /*042c*/ 	.short	0x010a
        /*042e*/ 	.byte	0x3f
	.zero		1


	//   ....[58]....
        /*0430*/ 	.word	0x00007a20
        /*0434*/ 	.word	0x00000005
        /*0438*/ 	.word	0x00000040
        /*043c*/ 	.short	0x010a
        /*043e*/ 	.byte	0x3f
	.zero		1


	//   ....[59]....
        /*0440*/ 	.word	0x00007a70
        /*0444*/ 	.word	0x00000004
        /*0448*/ 	.word	0x00000040
        /*044c*/ 	.short	0x010a
        /*044e*/ 	.byte	0x3f
	.zero		1


	//   ....[60]....
        /*0450*/ 	.word	0x00007ac0
        /*0454*/ 	.word	0x00000004
        /*0458*/ 	.word	0x00000040
        /*045c*/ 	.short	0x010a
        /*045e*/ 	.byte	0x3f
	.zero		1


	//   ....[61]....
        /*0460*/ 	.word	0x00007b10
        /*0464*/ 	.word	0x00000005
        /*0468*/ 	.word	0x00000040
        /*046c*/ 	.short	0x010a
        /*046e*/ 	.byte	0x3f
	.zero		1


	//   ....[62]....
        /*0470*/ 	.word	0x00007b70
        /*0474*/ 	.word	0x00000003
        /*0478*/ 	.word	0x00000088
        /*047c*/ 	.short	0x010a
        /*047e*/ 	.byte	0x3f
	.zero		1


	//   ....[63]....
        /*0480*/ 	.word	0x00007bd0
        /*0484*/ 	.word	0x00000005
        /*0488*/ 	.word	0x00000060
        /*048c*/ 	.short	0x010a
        /*048e*/ 	.byte	0x3f
	.zero		1


	//   ....[64]....
        /*0490*/ 	.word	0x00007c30
        /*0494*/ 	.word	0x00000005
        /*0498*/ 	.word	0x00000068
        /*049c*/ 	.short	0x010a
        /*049e*/ 	.byte	0x3f
	.zero		1


	//   ....[65]....
        /*04a0*/ 	.word	0x00007c90
        /*04a4*/ 	.word	0x00000005
        /*04a8*/ 	.word	0x00000070
        /*04ac*/ 	.short	0x010a
        /*04ae*/ 	.byte	0x3f
	.zero		1


	//   ....[66]....
        /*04b0*/ 	.word	0x00007cf0
        /*04b4*/ 	.word	0x00000005
        /*04b8*/ 	.word	0x00000078
        /*04bc*/ 	.short	0x010a
        /*04be*/ 	.byte	0x3f
	.zero		1


	//   ....[67]....
        /*04c0*/ 	.word	0x00007d40
        /*04c4*/ 	.word	0x00000003
        /*04c8*/ 	.word	0x00000060
        /*04cc*/ 	.short	0x010a
        /*04ce*/ 	.byte	0x3f
	.zero		1


	//   ....[68]....
        /*04d0*/ 	.word	0x00007d90
        /*04d4*/ 	.word	0x00000003
        /*04d8*/ 	.word	0x00000068
        /*04dc*/ 	.short	0x010a
        /*04de*/ 	.byte	0x3f
	.zero		1


	//   ....[69]....
        /*04e0*/ 	.word	0x00007de0
        /*04e4*/ 	.word	0x00000003
        /*04e8*/ 	.word	0x00000070
        /*04ec*/ 	.short	0x010a
        /*04ee*/ 	.byte	0x3f
	.zero		1


	//   ....[70]....
        /*04f0*/ 	.word	0x00007eb0
        /*04f4*/ 	.word	0x0000000f
        /*04f8*/ 	.word	0x00000020
        /*04fc*/ 	.short	0x010a
        /*04fe*/ 	.byte	0x3f
	.zero		1


	//   ....[71]....
        /*0500*/ 	.word	0x00007f80
        /*0504*/ 	.word	0x00000007
        /*0508*/ 	.word	0x00000000
        /*050c*/ 	.short	0x010a
        /*050e*/ 	.byte	0x3f
	.zero		1


	//   ....[72]....
        /*0510*/ 	.word	0x00007fd0
        /*0514*/ 	.word	0x00000006
        /*0518*/ 	.word	0x00000000
        /*051c*/ 	.short	0x010a
        /*051e*/ 	.byte	0x3f
	.zero		1


	//   ....[73]....
        /*0520*/ 	.word	0x00008020
        /*0524*/ 	.word	0x00000007
        /*0528*/ 	.word	0x00000000
        /*052c*/ 	.short	0x010a
        /*052e*/ 	.byte	0x3f
	.zero		1


	//----- nvinfo : EIATTR_NUM_MBARRIERS
	.align		4
.L_38:
        /*0530*/ 	.byte	0x03, 0x38
        /*0532*/ 	.short	0x0012


	//----- nvinfo : EIATTR_EXIT_INSTR_OFFSETS
	.align		4
        /*0534*/ 	.byte	0x04, 0x1c
        /*0536*/ 	.short	(.L_40 - .L_39)


	//   ....[0]....
.L_39:
        /*0538*/ 	.word	0x00007950


	//----- nvinfo : EIATTR_MAX_THREADS
	.align		4
.L_40:
        /*053c*/ 	.byte	0x04, 0x05
        /*053e*/ 	.short	(.L_42 - .L_41)
.L_41:
        /*0540*/ 	.word	0x00000180
        /*0544*/ 	.word	0x00000001
        /*0548*/ 	.word	0x00000001


	//----- nvinfo : EIATTR_CRS_STACK_SIZE
	.align		4
.L_42:
        /*054c*/ 	.byte	0x04, 0x1e
        /*054e*/ 	.short	(.L_44 - .L_43)
.L_43:
        /*0550*/ 	.word	0x00000000


	//----- nvinfo : EIATTR_CBANK_PARAM_SIZE
	.align		4
.L_44:
        /*0554*/ 	.byte	0x03, 0x19
        /*0556*/ 	.short	0x0770


	//----- nvinfo : EIATTR_PARAM_CBANK
	.align		4
        /*0558*/ 	.byte	0x04, 0x0a
        /*055a*/ 	.short	(.L_46 - .L_45)
	.align		4
.L_45:
        /*055c*/ 	.word	index@(.nv.constant0._ZN7cutlass13device_kernelINS_4gemm6kernel13GemmUniversalIN4cute5tupleIJiiiiEEENS1_10collective13CollectiveMmaINS1_34MainloopSm90TmaGmmaWarpSpecializedILi4ENS5_IJNS4_1CILi1EEESB_SB_EEENS1_35KernelTmaWarpSpecializedCooperativeEEENS5_IJNSA_ILi256EEENSA_ILi64EEESG_EEENS_10bfloat16_tENS5_IJlSB_lEEESI_SJ_NS4_8TiledMMAINS4_8MMA_AtomIJNS4_4SM904GMMA27MMA_64x64x16_F32BF16BF16_SSILNSN_5MajorE0ELSP_0ELNSN_7ScaleInE1ELSQ_1EEEEEENS4_6LayoutINS5_IJNSA_ILi2EEESB_SB_EEENS5_IJSB_NSA_ILi0EEESW_EEEEENS5_IJNS4_10UnderscoreESZ_SZ_EEEEENS4_13SM90_TMA_LOADENS4_14ComposedLayoutINS4_7SwizzleILi3ELi4ELi3EEENS4_18smem_ptr_flag_bitsILi16EEENST_INS5_IJNSA_ILi8EEESG_EEENS5_IJSG_SB_EEEEEEEvNS4_8identityES12_S1C_vS1D_EENS_8epilogue10collective18CollectiveEpilogueINS1F_22Sm90TmaWarpSpecializedILi4ELi2ELi16ELb1ELb0EEEJSH_NS5_IJNSA_ILi128EEENSA_ILi32EEEEEESI_SJ_SI_SJ_NS1F_6fusion15FusionCallbacksIS1J_NS1N_17LinearCombinationISI_fSI_fLNS_15FloatRoundStyleE2EEESH_S1M_JEEES12_NS13_INS14_ILi2ELi4ELi3EEES17_NST_INS5_IJS18_S1L_EEENS5_IJS1L_SB_EEEEEEENS4_17SM75_U32x4_LDSM_NENS4_14SM90_TMA_STOREES1X_NS4_17SM90_U32x4_STSM_NENS4_9Copy_AtomIJS20_NS_6half_tEEEEvEEEvvEEEEvNT_6ParamsE)
        /*0560*/ 	.short	0x0210
        /*0562*/ 	.short	0x0770


	//----- nvinfo : EIATTR_SW_WAR
	.align		4
.L_46:
        /*0564*/ 	.byte	0x04, 0x36
        /*0566*/ 	.short	(.L_48 - .L_47)
.L_47:
        /*0568*/ 	.word	0x00000008
.L_48:


//--------------------- .nv.callgraph             --------------------------
	.section	.nv.callgraph,"",@"SHT_CUDA_CALLGRAPH"
	.align	4
	.sectionentsize	8
	.align		4
        /*0000*/ 	.word	0x00000000
	.align		4
        /*0004*/ 	.word	0xffffffff
	.align		4
        /*0008*/ 	.word	index@(_ZN7cutlass13device_kernelINS_4gemm6kernel13GemmUniversalIN4cute5tupleIJiiiiEEENS1_10collective13CollectiveMmaINS1_34MainloopSm90TmaGmmaWarpSpecializedILi4ENS5_IJNS4_1CILi1EEESB_SB_EEENS1_35KernelTmaWarpSpecializedCooperativeEEENS5_IJNSA_ILi256EEENSA_ILi64EEESG_EEENS_10bfloat16_tENS5_IJlSB_lEEESI_SJ_NS4_8TiledMMAINS4_8MMA_AtomIJNS4_4SM904GMMA27MMA_64x64x16_F32BF16BF16_SSILNSN_5MajorE0ELSP_0ELNSN_7ScaleInE1ELSQ_1EEEEEENS4_6LayoutINS5_IJNSA_ILi2EEESB_SB_EEENS5_IJSB_NSA_ILi0EEESW_EEEEENS5_IJNS4_10UnderscoreESZ_SZ_EEEEENS4_13SM90_TMA_LOADENS4_14ComposedLayoutINS4_7SwizzleILi3ELi4ELi3EEENS4_18smem_ptr_flag_bitsILi16EEENST_INS5_IJNSA_ILi8EEESG_EEENS5_IJSG_SB_EEEEEEEvNS4_8identityES12_S1C_vS1D_EENS_8epilogue10collective18CollectiveEpilogueINS1F_22Sm90TmaWarpSpecializedILi4ELi2ELi16ELb1ELb0EEEJSH_NS5_IJNSA_ILi128EEENSA_ILi32EEEEEESI_SJ_SI_SJ_NS1F_6fusion15FusionCallbacksIS1J_NS1N_17LinearCombinationISI_fSI_fLNS_15FloatRoundStyleE2EEESH_S1M_JEEES12_NS13_INS14_ILi2ELi4ELi3EEES17_NST_INS5_IJS18_S1L_EEENS5_IJS1L_SB_EEEEEEENS4_17SM75_U32x4_LDSM_NENS4_14SM90_TMA_STOREES1X_NS4_17SM90_U32x4_STSM_NENS4_9Copy_AtomIJS20_NS_6half_tEEEEvEEEvvEEEEvNT_6ParamsE)
	.align		4
        /*000c*/ 	.word	index@(__assertfail)
	.align		4
        /*0010*/ 	.word	0x00000000
	.align		4
        /*0014*/ 	.word	0xfffffffe
	.align		4
        /*0018*/ 	.word	0x00000000
	.align		4
        /*001c*/ 	.word	0xfffffffd
	.align		4
        /*0020*/ 	.word	0x00000000
	.align		4
        /*0024*/ 	.word	0xfffffffc


//--------------------- .nv.constant4             --------------------------
	.section	.nv.constant4,"a",@progbits
	.align	8
	.align		8
.nv.constant4:
        /*0000*/ 	.dword	__assertfail
	.align		8
        /*0008*/ 	.dword	__unnamed_1
	.align		8
        /*0010*/ 	.dword	__unnamed_2
	.align		8
        /*0018*/ 	.dword	_ZN39_INTERNAL_d24f978b_4_k_cu_a9b1bb17_27904cuda3std3__45__cpo5beginE
	.align		8
        /*0020*/ 	.dword	_ZN39_INTERNAL_d24f978b_4_k_cu_a9b1bb17_27904cuda3std3__45__cpo3endE
	.align		8
        /*0028*/ 	.dword	_ZN39_INTERNAL_d24f978b_4_k_cu_a9b1bb17_27904cuda3std3__45__cpo6cbeginE
	.align		8
        /*0030*/ 	.dword	_ZN39_INTERNAL_d24f978b_4_k_cu_a9b1bb17_27904cuda3std3__45__cpo4cendE
	.align		8
        /*0038*/ 	.dword	_ZN39_INTERNAL_d24f978b_4_k_cu_a9b1bb17_27904cuda3std3__441_GLOBAL__N__d24f978b_4_k_cu_a9b1bb17_27906ignoreE
	.align		8
        /*0040*/ 	.dword	_ZN39_INTERNAL_d24f978b_4_k_cu_a9b1bb17_27904cuda3std3__419piecewise_constructE
	.align		8
        /*0048*/ 	.dword	_ZN39_INTERNAL_d24f978b_4_k_cu_a9b1bb17_27904cuda3std3__48in_placeE
	.align		8
        /*0050*/ 	.dword	_ZN39_INTERNAL_d24f978b_4_k_cu_a9b1bb17_27904cuda3std6ranges3__45__cpo4swapE
	.align		8
        /*0058*/ 	.dword	_ZN39_INTERNAL_d24f978b_4_k_cu_a9b1bb17_27904cuda3std6ranges3__45__cpo9iter_moveE
	.align		8
        /*0060*/ 	.dword	_ZN39_INTERNAL_d24f978b_4_k_cu_a9b1bb17_27904cute7productE
	.align		8
        /*0068*/ 	.dword	_ZN39_INTERNAL_d24f978b_4_k_cu_a9b1bb17_27904cute1_E
	.align		8
        /*0070*/ 	.dword	$str$22
	.align		8
        /*0078*/ 	.dword	$str$23
	.align		8
        /*0080*/ 	.dword	$str$26
	.align		8
        /*0088*/ 	.dword	$str$27


//--------------------- .text._ZN7cutlass13device_kernelINS_4gemm6kernel13GemmUniversalIN4cute5tupleIJiiiiEEENS1_10collective13CollectiveMmaINS1_34MainloopSm90TmaGmmaWarpSpecializedILi4ENS5_IJNS4_1CILi1EEESB_SB_EEENS1_35KernelTmaWarpSpecializedCooperativeEEENS5_IJNSA_ILi256EEENSA_ILi64EEESG_EEENS_10bfloat16_tENS5_IJlSB_lEEESI_SJ_NS4_8TiledMMAINS4_8MMA_AtomIJNS4_4SM904GMMA27MMA_64x64x16_F32BF16BF16_SSILNSN_5MajorE0ELSP_0ELNSN_7ScaleInE1ELSQ_1EEEEEENS4_6LayoutINS5_IJNSA_ILi2EEESB_SB_EEENS5_IJSB_NSA_ILi0EEESW_EEEEENS5_IJNS4_10UnderscoreESZ_SZ_EEEEENS4_13SM90_TMA_LOADENS4_14ComposedLayoutINS4_7SwizzleILi3ELi4ELi3EEENS4_18smem_ptr_flag_bitsILi16EEENST_INS5_IJNSA_ILi8EEESG_EEENS5_IJSG_SB_EEEEEEEvNS4_8identityES12_S1C_vS1D_EENS_8epilogue10collective18CollectiveEpilogueINS1F_22Sm90TmaWarpSpecializedILi4ELi2ELi16ELb1ELb0EEEJSH_NS5_IJNSA_ILi128EEENSA_ILi32EEEEEESI_SJ_SI_SJ_NS1F_6fusion15FusionCallbacksIS1J_NS1N_17LinearCombinationISI_fSI_fLNS_15FloatRoundStyleE2EEESH_S1M_JEEES12_NS13_INS14_ILi2ELi4ELi3EEES17_NST_INS5_IJS18_S1L_EEENS5_IJS1L_SB_EEEEEEENS4_17SM75_U32x4_LDSM_NENS4_14SM90_TMA_STOREES1X_NS4_17SM90_U32x4_STSM_NENS4_9Copy_AtomIJS20_NS_6half_tEEEEvEEEvvEEEEvNT_6ParamsE --------------------------
	.section	.text._ZN7cutlass13device_kernelINS_4gemm6kernel13GemmUniversalIN4cute5tupleIJiiiiEEENS1_10collective13CollectiveMmaINS1_34MainloopSm90TmaGmmaWarpSpecializedILi4ENS5_IJNS4_1CILi1EEESB_SB_EEENS1_35KernelTmaWarpSpecializedCooperativeEEENS5_IJNSA_ILi256EEENSA_ILi64EEESG_EEENS_10bfloat16_tENS5_IJlSB_lEEESI_SJ_NS4_8TiledMMAINS4_8MMA_AtomIJNS4_4SM904GMMA27MMA_64x64x16_F32BF16BF16_SSILNSN_5MajorE0ELSP_0ELNSN_7ScaleInE1ELSQ_1EEEEEENS4_6LayoutINS5_IJNSA_ILi2EEESB_SB_EEENS5_IJSB_NSA_ILi0EEESW_EEEEENS5_IJNS4_10UnderscoreESZ_SZ_EEEEENS4_13SM90_TMA_LOADENS4_14ComposedLayoutINS4_7SwizzleILi3ELi4ELi3EEENS4_18smem_ptr_flag_bitsILi16EEENST_INS5_IJNSA_ILi8EEESG_EEENS5_IJSG_SB_EEEEEEEvNS4_8identityES12_S1C_vS1D_EENS_8epilogue10collective18CollectiveEpilogueINS1F_22Sm90TmaWarpSpecializedILi4ELi2ELi16ELb1ELb0EEEJSH_NS5_IJNSA_ILi128EEENSA_ILi32EEEEEESI_SJ_SI_SJ_NS1F_6fusion15FusionCallbacksIS1J_NS1N_17LinearCombinationISI_fSI_fLNS_15FloatRoundStyleE2EEESH_S1M_JEEES12_NS13_INS14_ILi2ELi4ELi3EEES17_NST_INS5_IJS18_S1L_EEENS5_IJS1L_SB_EEEEEEENS4_17SM75_U32x4_LDSM_NENS4_14SM90_TMA_STOREES1X_NS4_17SM90_U32x4_STSM_NENS4_9Copy_AtomIJS20_NS_6half_tEEEEvEEEvvEEEEvNT_6ParamsE,"ax",@progbits
	.align	128
.text._ZN7cutlass13device_kernelINS_4gemm6kernel13GemmUniversalIN4cute5tupleIJiiiiEEENS1_10collective13CollectiveMmaINS1_34MainloopSm90TmaGmmaWarpSpecializedILi4ENS5_IJNS4_1CILi1EEESB_SB_EEENS1_35KernelTmaWarpSpecializedCooperativeEEENS5_IJNSA_ILi256EEENSA_ILi64EEESG_EEENS_10bfloat16_tENS5_IJlSB_lEEESI_SJ_NS4_8TiledMMAINS4_8MMA_AtomIJNS4_4SM904GMMA27MMA_64x64x16_F32BF16BF16_SSILNSN_5MajorE0ELSP_0ELNSN_7ScaleInE1ELSQ_1EEEEEENS4_6LayoutINS5_IJNSA_ILi2EEESB_SB_EEENS5_IJSB_NSA_ILi0EEESW_EEEEENS5_IJNS4_10UnderscoreESZ_SZ_EEEEENS4_13SM90_TMA_LOADENS4_14ComposedLayoutINS4_7SwizzleILi3ELi4ELi3EEENS4_18smem_ptr_flag_bitsILi16EEENST_INS5_IJNSA_ILi8EEESG_EEENS5_IJSG_SB_EEEEEEEvNS4_8identityES12_S1C_vS1D_EENS_8epilogue10collective18CollectiveEpilogueINS1F_22Sm90TmaWarpSpecializedILi4ELi2ELi16ELb1ELb0EEEJSH_NS5_IJNSA_ILi128EEENSA_ILi32EEEEEESI_SJ_SI_SJ_NS1F_6fusion15FusionCallbacksIS1J_NS1N_17LinearCombinationISI_fSI_fLNS_15FloatRoundStyleE2EEESH_S1M_JEEES12_NS13_INS14_ILi2ELi4ELi3EEES17_NST_INS5_IJS18_S1L_EEENS5_IJS1L_SB_EEEEEEENS4_17SM75_U32x4_LDSM_NENS4_14SM90_TMA_STOREES1X_NS4_17SM90_U32x4_STSM_NENS4_9Copy_AtomIJS20_NS_6half_tEEEEvEEEvvEEEEvNT_6ParamsE:
        .type           _ZN7cutlass13device_kernelINS_4gemm6kernel13GemmUniversalIN4cute5tupleIJiiiiEEENS1_10collective13CollectiveMmaINS1_34MainloopSm90TmaGmmaWarpSpecializedILi4ENS5_IJNS4_1CILi1EEESB_SB_EEENS1_35KernelTmaWarpSpecializedCooperativeEEENS5_IJNSA_ILi256EEENSA_ILi64EEESG_EEENS_10bfloat16_tENS5_IJlSB_lEEESI_SJ_NS4_8TiledMMAINS4_8MMA_AtomIJNS4_4SM904GMMA27MMA_64x64x16_F32BF16BF16_SSILNSN_5MajorE0ELSP_0ELNSN_7ScaleInE1ELSQ_1EEEEEENS4_6LayoutINS5_IJNSA_ILi2EEESB_SB_EEENS5_IJSB_NSA_ILi0EEESW_EEEEENS5_IJNS4_10UnderscoreESZ_SZ_EEEEENS4_13SM90_TMA_LOADENS4_14ComposedLayoutINS4_7SwizzleILi3ELi4ELi3EEENS4_18smem_ptr_flag_bitsILi16EEENST_INS5_IJNSA_ILi8EEESG_EEENS5_IJSG_SB_EEEEEEEvNS4_8identityES12_S1C_vS1D_EENS_8epilogue10collective18CollectiveEpilogueINS1F_22Sm90TmaWarpSpecializedILi4ELi2ELi16ELb1ELb0EEEJSH_NS5_IJNSA_ILi128EEENSA_ILi32EEEEEESI_SJ_SI_SJ_NS1F_6fusion15FusionCallbacksIS1J_NS1N_17LinearCombinationISI_fSI_fLNS_15FloatRoundStyleE2EEESH_S1M_JEEES12_NS13_INS14_ILi2ELi4ELi3EEES17_NST_INS5_IJS18_S1L_EEENS5_IJS1L_SB_EEEEEEENS4_17SM75_U32x4_LDSM_NENS4_14SM90_TMA_STOREES1X_NS4_17SM90_U32x4_STSM_NENS4_9Copy_AtomIJS20_NS_6half_tEEEEvEEEvvEEEEvNT_6ParamsE,@function
        .size           _ZN7cutlass13device_kernelINS_4gemm6kernel13GemmUniversalIN4cute5tupleIJiiiiEEENS1_10collective13CollectiveMmaINS1_34MainloopSm90TmaGmmaWarpSpecializedILi4ENS5_IJNS4_1CILi1EEESB_SB_EEENS1_35KernelTmaWarpSpecializedCooperativeEEENS5_IJNSA_ILi256EEENSA_ILi64EEESG_EEENS_10bfloat16_tENS5_IJlSB_lEEESI_SJ_NS4_8TiledMMAINS4_8MMA_AtomIJNS4_4SM904GMMA27MMA_64x64x16_F32BF16BF16_SSILNSN_5MajorE0ELSP_0ELNSN_7ScaleInE1ELSQ_1EEEEEENS4_6LayoutINS5_IJNSA_ILi2EEESB_SB_EEENS5_IJSB_NSA_ILi0EEESW_EEEEENS5_IJNS4_10UnderscoreESZ_SZ_EEEEENS4_13SM90_TMA_LOADENS4_14ComposedLayoutINS4_7SwizzleILi3ELi4ELi3EEENS4_18smem_ptr_flag_bitsILi16EEENST_INS5_IJNSA_ILi8EEESG_EEENS5_IJSG_SB_EEEEEEEvNS4_8identityES12_S1C_vS1D_EENS_8epilogue10collective18CollectiveEpilogueINS1F_22Sm90TmaWarpSpecializedILi4ELi2ELi16ELb1ELb0EEEJSH_NS5_IJNSA_ILi128EEENSA_ILi32EEEEEESI_SJ_SI_SJ_NS1F_6fusion15FusionCallbacksIS1J_NS1N_17LinearCombinationISI_fSI_fLNS_15FloatRoundStyleE2EEESH_S1M_JEEES12_NS13_INS14_ILi2ELi4ELi3EEES17_NST_INS5_IJS18_S1L_EEENS5_IJS1L_SB_EEEEEEENS4_17SM75_U32x4_LDSM_NENS4_14SM90_TMA_STOREES1X_NS4_17SM90_U32x4_STSM_NENS4_9Copy_AtomIJS20_NS_6half_tEEEEvEEEvvEEEEvNT_6ParamsE,(.L_x_188 - _ZN7cutlass13device_kernelINS_4gemm6kernel13GemmUniversalIN4cute5tupleIJiiiiEEENS1_10collective13CollectiveMmaINS1_34MainloopSm90TmaGmmaWarpSpecializedILi4ENS5_IJNS4_1CILi1EEESB_SB_EEENS1_35KernelTmaWarpSpecializedCooperativeEEENS5_IJNSA_ILi256EEENSA_ILi64EEESG_EEENS_10bfloat16_tENS5_IJlSB_lEEESI_SJ_NS4_8TiledMMAINS4_8MMA_AtomIJNS4_4SM904GMMA27MMA_64x64x16_F32BF16BF16_SSILNSN_5MajorE0ELSP_0ELNSN_7ScaleInE1ELSQ_1EEEEEENS4_6LayoutINS5_IJNSA_ILi2EEESB_SB_EEENS5_IJSB_NSA_ILi0EEESW_EEEEENS5_IJNS4_10UnderscoreESZ_SZ_EEEEENS4_13SM90_TMA_LOADENS4_14ComposedLayoutINS4_7SwizzleILi3ELi4ELi3EEENS4_18smem_ptr_flag_bitsILi16EEENST_INS5_IJNSA_ILi8EEESG_EEENS5_IJSG_SB_EEEEEEEvNS4_8identityES12_S1C_vS1D_EENS_8epilogue10collective18CollectiveEpilogueINS1F_22Sm90TmaWarpSpecializedILi4ELi2ELi16ELb1ELb0EEEJSH_NS5_IJNSA_ILi128EEENSA_ILi32EEEEEESI_SJ_SI_SJ_NS1F_6fusion15FusionCallbacksIS1J_NS1N_17LinearCombinationISI_fSI_fLNS_15FloatRoundStyleE2EEESH_S1M_JEEES12_NS13_INS14_ILi2ELi4ELi3EEES17_NST_INS5_IJS18_S1L_EEENS5_IJS1L_SB_EEEEEEENS4_17SM75_U32x4_LDSM_NENS4_14SM90_TMA_STOREES1X_NS4_17SM90_U32x4_STSM_NENS4_9Copy_AtomIJS20_NS_6half_tEEEEvEEEvvEEEEvNT_6ParamsE)
        .other          _ZN7cutlass13device_kernelINS_4gemm6kernel13GemmUniversalIN4cute5tupleIJiiiiEEENS1_10collective13CollectiveMmaINS1_34MainloopSm90TmaGmmaWarpSpecializedILi4ENS5_IJNS4_1CILi1EEESB_SB_EEENS1_35KernelTmaWarpSpecializedCooperativeEEENS5_IJNSA_ILi256EEENSA_ILi64EEESG_EEENS_10bfloat16_tENS5_IJlSB_lEEESI_SJ_NS4_8TiledMMAINS4_8MMA_AtomIJNS4_4SM904GMMA27MMA_64x64x16_F32BF16BF16_SSILNSN_5MajorE0ELSP_0ELNSN_7ScaleInE1ELSQ_1EEEEEENS4_6LayoutINS5_IJNSA_ILi2EEESB_SB_EEENS5_IJSB_NSA_ILi0EEESW_EEEEENS5_IJNS4_10UnderscoreESZ_SZ_EEEEENS4_13SM90_TMA_LOADENS4_14ComposedLayoutINS4_7SwizzleILi3ELi4ELi3EEENS4_18smem_ptr_flag_bitsILi16EEENST_INS5_IJNSA_ILi8EEESG_EEENS5_IJSG_SB_EEEEEEEvNS4_8identityES12_S1C_vS1D_EENS_8epilogue10collective18CollectiveEpilogueINS1F_22Sm90TmaWarpSpecializedILi4ELi2ELi16ELb1ELb0EEEJSH_NS5_IJNSA_ILi128EEENSA_ILi32EEEEEESI_SJ_SI_SJ_NS1F_6fusion15FusionCallbacksIS1J_NS1N_17LinearCombinationISI_fSI_fLNS_15FloatRoundStyleE2EEESH_S1M_JEEES12_NS13_INS14_ILi2ELi4ELi3EEES17_NST_INS5_IJS18_S1L_EEENS5_IJS1L_SB_EEEEEEENS4_17SM75_U32x4_LDSM_NENS4_14SM90_TMA_STOREES1X_NS4_17SM90_U32x4_STSM_NENS4_9Copy_AtomIJS20_NS_6half_tEEEEvEEEvvEEEEvNT_6ParamsE,@"STO_CUDA_ENTRY STV_DEFAULT"
_ZN7cutlass13device_kernelINS_4gemm6kernel13GemmUniversalIN4cute5tupleIJiiiiEEENS1_10collective13CollectiveMmaINS1_34MainloopSm90TmaGmmaWarpSpecializedILi4ENS5_IJNS4_1CILi1EEESB_SB_EEENS1_35KernelTmaWarpSpecializedCooperativeEEENS5_IJNSA_ILi256EEENSA_ILi64EEESG_EEENS_10bfloat16_tENS5_IJlSB_lEEESI_SJ_NS4_8TiledMMAINS4_8MMA_AtomIJNS4_4SM904GMMA27MMA_64x64x16_F32BF16BF16_SSILNSN_5MajorE0ELSP_0ELNSN_7ScaleInE1ELSQ_1EEEEEENS4_6LayoutINS5_IJNSA_ILi2EEESB_SB_EEENS5_IJSB_NSA_ILi0EEESW_EEEEENS5_IJNS4_10UnderscoreESZ_SZ_EEEEENS4_13SM90_TMA_LOADENS4_14ComposedLayoutINS4_7SwizzleILi3ELi4ELi3EEENS4_18smem_ptr_flag_bitsILi16EEENST_INS5_IJNSA_ILi8EEESG_EEENS5_IJSG_SB_EEEEEEEvNS4_8identityES12_S1C_vS1D_EENS_8epilogue10collective18CollectiveEpilogueINS1F_22Sm90TmaWarpSpecializedILi4ELi2ELi16ELb1ELb0EEEJSH_NS5_IJNSA_ILi128EEENSA_ILi32EEEEEESI_SJ_SI_SJ_NS1F_6fusion15FusionCallbacksIS1J_NS1N_17LinearCombinationISI_fSI_fLNS_15FloatRoundStyleE2EEESH_S1M_JEEES12_NS13_INS14_ILi2ELi4ELi3EEES17_NST_INS5_IJS18_S1L_EEENS5_IJS1L_SB_EEEEEEENS4_17SM75_U32x4_LDSM_NENS4_14SM90_TMA_STOREES1X_NS4_17SM90_U32x4_STSM_NENS4_9Copy_AtomIJS20_NS_6half_tEEEEvEEEvvEEEEvNT_6ParamsE:
[----:B------:R-:W1:Y:S01]  /*0000*/  LDC R1, c[0x0][0x28] ;  /* 0x00000a00ff017b82 */ /* 0x000e620000000800 */
[----:B------:R-:W2:Y:S07]  /*0010*/  S2R R18, SR_TID.X ;  /* 0x0000000000127919 */ /* 0x000eae0000002100 */
[----:B------:R-:W3:Y:S01]  /*0020*/  LDC.64 R4, c[0x0][0x588] ;  /* 0x00016200ff047b82 */ /* 0x000ee20000000a00 */
[----:B------:R-:W-:Y:S01]  /*0030*/  ELECT P0, URZ, PT ;  /* 0x00000000003f782f */ /* 0x000fe20003800000 */
[----:B------:R-:W-:Y:S01]  /*0040*/  BSSY B0, `(.L_x_0) ;  /* 0x0000016000007945 */ /* 0x000fe20003800000 */
[----:B--2---:R-:W-:-:S02]  /*0050*/  SHF.R.U32.HI R11, RZ, 0x5, R18 ;  /* 0x00000005ff0b7819 */ /* 0x004fc40000011612 */
[----:B------:R-:W-:-:S03]  /*0060*/  SHF.R.U32.HI R2, RZ, 0x7, R18 ;  /* 0x00000007ff027819 */ /* 0x000fc60000011612 */
[----:B------:R-:W2:Y:S04]  /*0070*/  SHFL.IDX PT, R0, R11, RZ, 0x1f ;  /* 0x00001fff0b007589 */ /* 0x000ea800000e0000 */
[----:B------:R4:W1:Y:S01]  /*0080*/  SHFL.IDX PT, R9, R2, RZ, 0x1f ;  /* 0x00001fff02097589 */ /* 0x00086200000e0000 */
[----:B--2---:R-:W-:Y:S02]  /*0090*/  ISETP.NE.OR P0, PT, R0, RZ, !P0 ;  /* 0x000000ff0000720c */ /* 0x004fe40004705670 */
[----:B------:R-:W-:-:S11]  /*00a0*/  SHF.R.S32.HI R3, RZ, 0x1f, R0 ;  /* 0x0000001fff037819 */ /* 0x000fd60000011400 */
[----:B-1-34-:R-:W-:Y:S05]  /*00b0*/  @P0 BRA `(.L_x_1) ;  /* 0x0000000000380947 */ /* 0x01afea0003800000 */
[----:B------:R-:W-:Y:S02]  /*00c0*/  ULDC.64 UR4, c[0x0][0x198] ;  /* 0x0000660000047ab9 */ /* 0x000fe40000000a00 */
[----:B------:R-:W-:Y:S02]  /*00d0*/  UIADD3 UR6, UP0, UR4, 0xf0, URZ ;  /* 0x000000f004067890 */ /* 0x000fe4000ff1e03f */
[----:B------:R-:W-:Y:S02]  /*00e0*/  UIADD3 UR8, UP1, UR4, 0x1f0, URZ ;  /* 0x000001f004087890 */ /* 0x000fe4000ff3e03f */
[----:B------:R-:W-:Y:S02]  /*00f0*/  UIADD3 UR10, UP2, UR4, 0x3f0, URZ ;  /* 0x000003f0040a7890 */ /* 0x000fe4000ff5e03f */
[----:B------:R-:W-:Y:S02]  /*0100*/  UIADD3 UR4, UP3, UR4, 0x4f0, URZ ;  /* 0x000004f004047890 */ /* 0x000fe4000ff7e03f */
[----:B------:R-:W-:-:S02]  /*0110*/  UIADD3.X UR7, URZ, UR5, URZ, UP0, !UPT ;  /* 0x000000053f077290 */ /* 0x000fc400087fe43f */
[----:B------:R-:W-:Y:S02]  /*0120*/  UIADD3.X UR9, URZ, UR5, URZ, UP1, !UPT ;  /* 0x000000053f097290 */ /* 0x000fe40008ffe43f */
[----:B------:R-:W-:Y:S02]  /*0130*/  UIADD3.X UR11, URZ, UR5, URZ, UP2, !UPT ;  /* 0x000000053f0b7290 */ /* 0x000fe400097fe43f */
[----:B------:R-:W-:-:S03]  /*0140*/  UIADD3.X UR5, URZ, UR5, URZ, UP3, !UPT ;  /* 0x000000053f057290 */ /* 0x000fc60009ffe43f */
[----:B------:R1:W-:Y:S02]  /*0150*/  UTMACCTL.PF [UR6] ;  /* 0x00000000060079b9 */ /* 0x0003e40008040000 */
[----:B------:R1:W-:Y:S02]  /*0160*/  UTMACCTL.PF [UR8] ;  /* 0x00000000080079b9 */ /* 0x0003e40008040000 */
[----:B------:R1:W-:Y:S02]  /*0170*/  UTMACCTL.PF [UR10] ;  /* 0x000000000a0079b9 */ /* 0x0003e40008040000 */
[----:B------:R1:W-:Y:S02]  /*0180*/  UTMACCTL.PF [UR4] ;  /* 0x00000000040079b9 */ /* 0x0003e40008040000 */
[----:B-1----:R-:W-:Y:S01]  /*0190*/  NOP ;  /* 0x0000000000007918 */ /* 0x002fe20000000000 */
.L_x_1:
[----:B------:R-:W-:Y:S05]  /*01a0*/  BSYNC B0 ;  /* 0x0000000000007941 */ /* 0x000fea0003800000 */
.L_x_0:
[----:B------:R-:W-:Y:S01]  /*01b0*/  ULDC.64 UR4, c[0x0][0x590] ;  /* 0x0001640000047ab9 */ /* 0x000fe20000000a00 */
[----:B------:R-:W-:Y:S01]  /*01c0*/  LEA.HI R3, R3, R0, RZ, 0x2 ;  /* 0x0000000003037211 */ /* 0x000fe200078f10ff */
[----:B------:R-:W-:Y:S01]  /*01d0*/  ULDC.64 UR42, c[0x0][0x208] ;  /* 0x00008200002a7ab9 */ /* 0x000fe20000000a00 */
[----:B------:R-:W-:Y:S01]  /*01e0*/  ISETP.NE.U32.AND P1, PT, RZ, UR4, PT ;  /* 0x00000004ff007c0c */ /* 0x000fe2000bf25070 */
[----:B------:R-:W-:Y:S01]  /*01f0*/  IMAD.MOV.U32 R6, RZ, RZ, R4 ;  /* 0x000000ffff067224 */ /* 0x000fe200078e0004 */
[----:B------:R-:W-:Y:S01]  /*0200*/  LOP3.LUT R3, R3, 0xfffffffc, RZ, 0xc0, !PT ;  /* 0xfffffffc03037812 */ /* 0x000fe200078ec0ff */
[----:B------:R-:W-:Y:S01]  /*0210*/  IMAD.MOV.U32 R7, RZ, RZ, R5 ;  /* 0x000000ffff077224 */ /* 0x000fe200078e0005 */
[----:B------:R-:W-:Y:S02]  /*0220*/  ISETP.NE.AND.EX P2, PT, RZ, UR5, PT, P1 ;  /* 0x00000005ff007c0c */ /* 0x000fe4000bf45310 */
[----:B------:R-:W-:Y:S01]  /*0230*/  PRMT R2, RZ, 0x7610, R2 ;  /* 0x00007610ff027816 */ /* 0x000fe20000000002 */
[----:B------:R-:W-:-:S10]  /*0240*/  IMAD.IADD R0, R0, 0x1, -R3 ;  /* 0x0000000100007824 */ /* 0x000fd400078e0a03 */
[----:B------:R-:W-:Y:S05]  /*0250*/  @P2 BRA `(.L_x_2) ;  /* 0x0000000000302947 */ /* 0x000fea0003800000 */
[----:B------:R-:W-:Y:S02]  /*0260*/  ULDC.64 UR6, c[0x0][0x588] ;  /* 0x0001620000067ab9 */ /* 0x000fe40000000a00 */
[----:B------:R-:W-:-:S04]  /*0270*/  ISETP.NE.U32.AND P0, PT, RZ, UR6, PT ;  /* 0x00000006ff007c0c */ /* 0x000fc8000bf05070 */
[----:B------:R-:W-:-:S13]  /*0280*/  ISETP.NE.AND.EX P0, PT, RZ, UR7, PT, P0 ;  /* 0x00000007ff007c0c */ /* 0x000fda000bf05300 */
[----:B------:R-:W-:Y:S05]  /*0290*/  @!P0 BRA `(.L_x_3) ;  /* 0x0000000000108947 */ /* 0x000fea0003800000 */
[----:B------:R-:W2:Y:S02]  /*02a0*/  LDG.E R2, desc[UR42][R6.64] ;  /* 0x0000002a06027981 */ /* 0x000ea4000c1e1900 */
[----:B--2---:R-:W-:Y:S01]  /*02b0*/  FSETP.NEU.AND P3, PT, R2, RZ, PT ;  /* 0x000000ff0200720b */ /* 0x004fe20003f6d000 */
[----:B------:R-:W-:Y:S01]  /*02c0*/  IMAD.MOV.U32 R2, RZ, RZ, 0x1 ;  /* 0x00000001ff027424 */ /* 0x000fe200078e00ff */
[----:B------:R-:W-:Y:S11]  /*02d0*/  BRA `(.L_x_2) ;  /* 0x0000000000107947 */ /* 0x000ff60003800000 */
.L_x_3:
[----:B------:R-:W-:Y:S01]  /*02e0*/  ULDC UR6, c[0x0][0x580] ;  /* 0x0001600000067ab9 */ /* 0x000fe20000000800 */
[----:B------:R-:W-:Y:S01]  /*02f0*/  IMAD.MOV.U32 R2, RZ, RZ, 0x1 ;  /* 0x00000001ff027424 */ /* 0x000fe200078e00ff */
[----:B------:R-:W-:Y:S02]  /*0300*/  FSETP.NEU.AND P3, PT, RZ, UR6, PT ;  /* 0x00000006ff007c0b */ /* 0x000fe4000bf6d000 */
[----:B------:R-:W-:-:S11]  /*0310*/  CS2R R6, SRZ ;  /* 0x0000000000067805 */ /* 0x000fd6000001ff00 */
.L_x_2:
[----:B------:R-:W-:Y:S01]  /*0320*/  ISETP.NE.U32.AND P0, PT, R6, RZ, PT ;  /* 0x000000ff0600720c */ /* 0x000fe20003f05070 */
[----:B------:R-:W-:Y:S01]  /*0330*/  IMAD.MOV.U32 R3, RZ, RZ, 0x1 ;  /* 0x00000001ff037424 */ /* 0x000fe200078e00ff */
[----:B------:R-:W-:Y:S02]  /*0340*/  ISETP.NE.AND.EX P1, PT, RZ, UR5, PT, P1 ;  /* 0x00000005ff007c0c */ /* 0x000fe4000bf25310 */
[----:B------:R-:W-:-:S13]  /*0350*/  ISETP.NE.AND.EX P0, PT, R7, RZ, PT, P0 ;  /* 0x000000ff0700720c */ /* 0x000fda0003f05300 */
[----:B------:R-:W-:Y:S05]  /*0360*/  @P0 BRA P1, `(.L_x_4) ;  /* 0x0000000000300947 */ /* 0x000fea0000800000 */
[----:B------:R-:W-:Y:S02]  /*0370*/  ISETP.NE.U32.AND P1, PT, RZ, UR4, PT ;  /* 0x00000004ff007c0c */ /* 0x000fe4000bf25070 */
[----:B------:R-:W-:Y:S02]  /*0380*/  ISETP.NE.U32.AND P0, PT, R6, RZ, PT ;  /* 0x000000ff0600720c */ /* 0x000fe40003f05070 */
[----:B------:R-:W-:Y:S02]  /*0390*/  ISETP.NE.AND.EX P1, PT, RZ, UR5, PT, P1 ;  /* 0x00000005ff007c0c */ /* 0x000fe4000bf25310 */
[----:B------:R-:W-:Y:S02]  /*03a0*/  PRMT R2, R2, 0x9910, RZ ;  /* 0x0000991002027816 */ /* 0x000fe400000000ff */
[----:B------:R-:W-:Y:S02]  /*03b0*/  ISETP.NE.AND.EX P0, PT, R7, RZ, PT, P0 ;  /* 0x000000ff0700720c */ /* 0x000fe40003f05300 */
[----:B------:R-:W-:-:S02]  /*03c0*/  ISETP.NE.AND P4, PT, R2, RZ, PT ;  /* 0x000000ff0200720c */ /* 0x000fc40003f85270 */
[----:B------:R-:W-:Y:S02]  /*03d0*/  SEL R3, RZ, 0xffffffff, P3 ;  /* 0xffffffffff037807 */ /* 0x000fe40001800000 */
[----:B------:R-:W-:-:S04]  /*03e0*/  SEL R2, RZ, 0xffffffff, P0 ;  /* 0xffffffffff027807 */ /* 0x000fc80000000000 */
[----:B------:R-:W-:-:S04]  /*03f0*/  @P1 SEL R3, R2, R3, !P4 ;  /* 0x0000000302031207 */ /* 0x000fc80006000000 */
[----:B------:R-:W-:-:S04]  /*0400*/  LOP3.LUT R3, R3, 0x1, RZ, 0xc0, !PT ;  /* 0x0000000103037812 */ /* 0x000fc800078ec0ff */
[----:B------:R-:W-:-:S04]  /*0410*/  ISETP.NE.U32.AND P0, PT, R3, 0x1, PT ;  /* 0x000000010300780c */ /* 0x000fc80003f05070 */
[----:B------:R-:W-:-:S09]  /*0420*/  SEL R3, RZ, 0x1, !P0 ;  /* 0x00000001ff037807 */ /* 0x000fd20004000000 */
.L_x_4:
[----:B------:R-:W1:Y:S02]  /*0430*/  SHFL.IDX PT, R2, R11, RZ, 0x1f ;  /* 0x00001fff0b027589 */ /* 0x000e6400000e0000 */
[----:B-1----:R-:W-:-:S13]  /*0440*/  ISETP.NE.AND P0, PT, R2, RZ, PT ;  /* 0x000000ff0200720c */ /* 0x002fda0003f05270 */
[----:B------:R-:W-:Y:S05]  /*0450*/  @P0 BRA `(.L_x_5) ;  /* 0x0000000000580947 */ /* 0x000fea0003800000 */
[----:B------:R-:W1:Y:S01]  /*0460*/  S2UR UR8, SR_CgaCtaId ;  /* 0x00000000000879c3 */ /* 0x000e620000008800 */
[----:B------:R-:W-:Y:S01]  /*0470*/  UMOV UR4, 0x400 ;  /* 0x0000040000047882 */ /* 0x000fe20000000000 */
[----:B------:R-:W-:Y:S01]  /*0480*/  UMOV UR5, 0x1 ;  /* 0x0000000100057882 */ /* 0x000fe20000000000 */
[----:B------:R-:W-:Y:S01]  /*0490*/  UMOV UR6, 0x100 ;  /* 0x0000010000067882 */ /* 0x000fe20000000000 */
[----:B------:R-:W-:Y:S01]  /*04a0*/  ELECT P0, URZ, PT ;  /* 0x00000000003f782f */ /* 0x000fe20003800000 */
[----:B------:R-:W-:-:S04]  /*04b0*/  UIADD3 UR6, -UR6, 0x100000, URZ ;  /* 0x0010000006067890 */ /* 0x000fc8000fffe13f */
[----:B------:R-:W-:Y:S02]  /*04c0*/  USHF.L.U32 UR7, UR6, 0xb, URZ ;  /* 0x0000000b06077899 */ /* 0x000fe4000800063f */
[----:B------:R-:W-:Y:S02]  /*04d0*/  USHF.L.U32 UR6, UR6, 0x1, URZ ;  /* 0x0000000106067899 */ /* 0x000fe4000800063f */
[----:B-1----:R-:W-:Y:S02]  /*04e0*/  ULEA UR8, UR8, UR4, 0x18 ;  /* 0x0000000408087291 */ /* 0x002fe4000f8ec03f */
[----:B------:R-:W-:-:S04]  /*04f0*/  UIADD3 UR4, -UR5, 0x100000, URZ ;  /* 0x0010000005047890 */ /* 0x000fc8000fffe13f */
[----:B------:R-:W-:Y:S02]  /*0500*/  USHF.L.U32 UR5, UR4, 0xb, URZ ;  /* 0x0000000b04057899 */ /* 0x000fe4000800063f */
[----:B------:R-:W-:Y:S01]  /*0510*/  USHF.L.U32 UR4, UR4, 0x1, URZ ;  /* 0x0000000104047899 */ /* 0x000fe2000800063f */
[----:B------:R-:W1:Y:S11]  /*0520*/  FENCE.VIEW.ASYNC.S ;  /* 0x00000000000073c6 */ /* 0x000e760000000000 */
[----:B-1----:R1:W2:Y:S01]  /*0530*/  SYNCS.EXCH.64 URZ, [UR8], UR4 ;  /* 0x00000004083f75b2 */ /* 0x0022a20008000100 */
[----:B------:R1:W3:Y:S01]  /*0540*/  SYNCS.EXCH.64 URZ, [UR8+0x20], UR6 ;  /* 0x00002006083f75b2 */ /* 0x0002e20008000100 */
[----:B------:R1:W4:Y:S01]  /*0550*/  SYNCS.EXCH.64 URZ, [UR8+0x8], UR4 ;  /* 0x00000804083f75b2 */ /* 0x0003220008000100 */
[----:B------:R1:W1:Y:S01]  /*0560*/  SYNCS.EXCH.64 URZ, [UR8+0x28], UR6 ;  /* 0x00002806083f75b2 */ /* 0x0002620008000100 */
[----:B------:R1:W1:Y:S01]  /*0570*/  SYNCS.EXCH.64 URZ, [UR8+0x10], UR4 ;  /* 0x00001004083f75b2 */ /* 0x0002620008000100 */
[----:B------:R1:W1:Y:S01]  /*0580*/  SYNCS.EXCH.64 URZ, [UR8+0x30], UR6 ;  /* 0x00003006083f75b2 */ /* 0x0002620008000100 */
[----:B------:R1:W1:Y:S01]  /*0590*/  SYNCS.EXCH.64 URZ, [UR8+0x18], UR4 ;  /* 0x00001804083f75b2 */ /* 0x0002620008000100 */
[----:B------:R1:W1:Y:S01]  /*05a0*/  SYNCS.EXCH.64 URZ, [UR8+0x38], UR6 ;  /* 0x00003806083f75b2 */ /* 0x0002620008000100 */
[----:B------:R-:W-:Y:S01]  /*05b0*/  NOP ;  /* 0x0000000000007918 */ /* 0x000fe20000000000 */
.L_x_5:
[----:B------:R-:W5:Y:S01]  /*05c0*/  SHFL.IDX PT, R6, R11, RZ, 0x1f ;  /* 0x00001fff0b067589 */ /* 0x000f6200000e0000 */
[----:B------:R-:W1:Y:S01]  /*05d0*/  LDC R2, c[0x0][0x904] ;  /* 0x00024100ff027b82 */ /* 0x000e620000000800 */
[----:B------:R-:W-:Y:S01]  /*05e0*/  NOP ;  /* 0x0000000000007918 */ /* 0x000fe20000000000 */
[----:B-----5:R-:W-:-:S13]  /*05f0*/  ISETP.NE.AND P0, PT, R6, RZ, PT ;  /* 0x000000ff0600720c */ /* 0x020fda0003f05270 */
[----:B------:R-:W-:Y:S05]  /*0600*/  @P0 BRA `(.L_x_6) ;  /* 0x0000000000580947 */ /* 0x000fea0003800000 */
[----:B-1----:R-:W1:Y:S01]  /*0610*/  S2UR UR5, SR_CgaCtaId ;  /* 0x00000000000579c3 */ /* 0x002e620000008800 */
[----:B------:R-:W-:Y:S01]  /*0620*/  UMOV UR4, 0x400 ;  /* 0x0000040000047882 */ /* 0x000fe20000000000 */
[----:B------:R-:W-:Y:S01]  /*0630*/  UMOV UR6, 0x20 ;  /* 0x0000002000067882 */ /* 0x000fe20000000000 */
[----:B------:R-:W-:Y:S01]  /*0640*/  UMOV UR7, 0x100 ;  /* 0x0000010000077882 */ /* 0x000fe20000000000 */
[----:B------:R-:W-:Y:S01]  /*0650*/  ELECT P0, URZ, PT ;  /* 0x00000000003f782f */ /* 0x000fe20003800000 */
[----:B-1----:R-:W-:Y:S02]  /*0660*/  ULEA UR8, UR5, UR4, 0x18 ;  /* 0x0000000405087291 */ /* 0x002fe4000f8ec03f */
[----:B------:R-:W-:-:S04]  /*0670*/  UIADD3 UR4, -UR6, 0x100000, URZ ;  /* 0x0010000006047890 */ /* 0x000fc8000fffe13f */
[----:B------:R-:W-:Y:S02]  /*0680*/  USHF.L.U32 UR5, UR4, 0xb, URZ ;  /* 0x0000000b04057899 */ /* 0x000fe4000800063f */
[----:B------:R-:W-:Y:S02]  /*0690*/  USHF.L.U32 UR4, UR4, 0x1, URZ ;  /* 0x0000000104047899 */ /* 0x000fe4000800063f */
[----:B------:R-:W-:-:S04]  /*06a0*/  UIADD3 UR6, -UR7, 0x100000, URZ ;  /* 0x0010000007067890 */ /* 0x000fc8000fffe13f */
[----:B------:R-:W-:Y:S02]  /*06b0*/  USHF.L.U32 UR7, UR6, 0xb, URZ ;  /* 0x0000000b06077899 */ /* 0x000fe4000800063f */
[----:B------:R-:W-:Y:S01]  /*06c0*/  USHF.L.U32 UR6, UR6, 0x1, URZ ;  /* 0x0000000106067899 */ /* 0x000fe2000800063f */
[----:B------:R-:W1:Y:S03]  /*06d0*/  FENCE.VIEW.ASYNC.S ;  /* 0x00000000000073c6 */ /* 0x000e660000000000 */
[----:B-1----:R1:W1:Y:S08]  /*06e0*/  SYNCS.EXCH.64 URZ, [UR8+0x40], UR4 ;  /* 0x00004004083f75b2 */ /* 0x0022700008000100 */
[----:B------:R1:W1:Y:S01]  /*06f0*/  SYNCS.EXCH.64 URZ, [UR8+0x60], UR6 ;  /* 0x00006006083f75b2 */ /* 0x0002620008000100 */
[----:B------:R1:W1:Y:S01]  /*0700*/  SYNCS.EXCH.64 URZ, [UR8+0x48], UR4 ;  /* 0x00004804083f75b2 */ /* 0x0002620008000100 */
[----:B------:R1:W1:Y:S01]  /*0710*/  SYNCS.EXCH.64 URZ, [UR8+0x68], UR6 ;  /* 0x00006806083f75b2 */ /* 0x0002620008000100 */
[----:B------:R1:W1:Y:S01]  /*0720*/  SYNCS.EXCH.64 URZ, [UR8+0x50], UR4 ;  /* 0x00005004083f75b2 */ /* 0x0002620008000100 */
[----:B------:R1:W1:Y:S01]  /*0730*/  SYNCS.EXCH.64 URZ, [UR8+0x70], UR6 ;  /* 0x00007006083f75b2 */ /* 0x0002620008000100 */
[----:B------:R1:W1:Y:S01]  /*0740*/  SYNCS.EXCH.64 URZ, [UR8+0x58], UR4 ;  /* 0x00005804083f75b2 */ /* 0x0002620008000100 */
[----:B------:R1:W1:Y:S01]  /*0750*/  SYNCS.EXCH.64 URZ, [UR8+0x78], UR6 ;  /* 0x00007806083f75b2 */ /* 0x0002620008000100 */
[----:B------:R-:W-:Y:S01]  /*0760*/  NOP ;  /* 0x0000000000007918 */ /* 0x000fe20000000000 */
.L_x_6:
[----:B------:R-:W5:Y:S01]  /*0770*/  SHFL.IDX PT, R11, R11, RZ, 0x1f ;  /* 0x00001fff0b0b7589 */ /* 0x000f6200000e0000 */
[----:B-1----:R-:W-:Y:S02]  /*0780*/  ISETP.NE.AND P6, PT, R2, 0x1, PT ;  /* 0x000000010200780c */ /* 0x002fe40003fc5270 */
[----:B------:R-:W-:Y:S01]  /*0790*/  ELECT P0, URZ, PT ;  /* 0x00000000003f782f */ /* 0x000fe20003800000 */
[----:B------:R-:W1:Y:S01]  /*07a0*/  S2UR UR36, SR_CgaCtaId ;  /* 0x00000000002479c3 */ /* 0x000e620000008800 */
[----:B------:R-:W2:Y:S01]  /*07b0*/  S2R R6, SR_CTAID.Y ;  /* 0x0000000000067919 */ /* 0x000ea20000002600 */
[----:B------:R-:W-:Y:S01]  /*07c0*/  P2R R7, PR, RZ, 0x40 ;  /* 0x00000040ff077803 */ /* 0x000fe20000000000 */
[----:B------:R-:W-:Y:S01]  /*07d0*/  UMOV UR4, 0x20 ;  /* 0x0000002000047882 */ /* 0x000fe20000000000 */
[C---:B------:R-:W-:Y:S01]  /*07e0*/  ISETP.NE.AND P3, PT, R0.reuse, RZ, PT ;  /* 0x000000ff0000720c */ /* 0x040fe20003f65270 */
[----:B------:R-:W3:Y:S01]  /*07f0*/  S2R R8, SR_CTAID.X ;  /* 0x0000000000087919 */ /* 0x000ee20000002500 */
[----:B------:R-:W-:Y:S01]  /*0800*/  ISETP.NE.AND P4, PT, R9, RZ, PT ;  /* 0x000000ff0900720c */ /* 0x000fe20003f85270 */
[----:B------:R-:W-:Y:S01]  /*0810*/  NOP ;  /* 0x0000000000007918 */ /* 0x000fe20000000000 */
[----:B------:R-:W-:Y:S01]  /*0820*/  UMOV UR37, 0x1 ;  /* 0x0000000100257882 */ /* 0x000fe20000000000 */
[----:B------:R-:W-:Y:S01]  /*0830*/  BSSY B6, `(.L_x_7) ;  /* 0x0000711000067945 */ /* 0x000fe20003800000 */
[----:B------:R-:W3:Y:S08]  /*0840*/  @P6 LDC R17, c[0x0][0x10] ;  /* 0x00000400ff116b82 */ /* 0x000ef00000000800 */
[----:B------:R-:W4:Y:S01]  /*0850*/  @!P6 LDC R7, c[0x0][0xc] ;  /* 0x00000300ff07eb82 */ /* 0x000f220000000800 */
[----:B-----5:R-:W-:Y:S01]  /*0860*/  ISETP.NE.OR P1, PT, R11, RZ, !P0 ;  /* 0x000000ff0b00720c */ /* 0x020fe20004725670 */
[----:B------:R-:W-:Y:S01]  /*0870*/  @P6 IMAD.MOV.U32 R11, RZ, RZ, RZ ;  /* 0x000000ffff0b6224 */ /* 0x000fe200078e00ff */
[----:B------:R-:W-:-:S04]  /*0880*/  ISETP.EQ.OR P0, PT, R0, 0x3, !P3 ;  /* 0x000000030000780c */ /* 0x000fc80005f02670 */
[----:B------:R-:W-:-:S04]  /*0890*/  ISETP.EQ.AND P0, PT, R9, RZ, P0 ;  /* 0x000000ff0900720c */ /* 0x000fc80000702270 */
[----:B------:R-:W-:Y:S01]  /*08a0*/  SEL R22, RZ, 0x1, !P0 ;  /* 0x00000001ff167807 */ /* 0x000fe20004000000 */
[----:B--2---:R-:W-:Y:S02]  /*08b0*/  @P6 IMAD.MOV.U32 R10, RZ, RZ, R6 ;  /* 0x000000ffff0a6224 */ /* 0x004fe400078e0006 */
[----:B------:R-:W-:Y:S01]  /*08c0*/  VOTEU.ALL UP0, P1 ;  /* 0x00000000003f7886 */ /* 0x000fe20000800000 */
[----:B------:R-:W-:Y:S01]  /*08d0*/  VOTEU.ALL UP1, P1 ;  /* 0x00000000003f7886 */ /* 0x000fe20000820000 */
[----:B---3--:R-:W-:-:S03]  /*08e0*/  @P6 IMAD.WIDE.U32 R16, R8, R17, R10 ;  /* 0x0000001108106225 */ /* 0x008fc600078e000a */
[----:B------:R-:W-:Y:S01]  /*08f0*/  @!UP0 UMOV UR6, 0x400 ;  /* 0x0000040000068882 */ /* 0x000fe20000000000 */
[----:B------:R-:W-:-:S04]  /*0900*/  @!UP0 UIADD3 UR4, -UR4, 0x100000, URZ ;  /* 0x0010000004048890 */ /* 0x000fc8000fffe13f */
[----:B------:R-:W-:Y:S02]  /*0910*/  @!UP0 USHF.L.U32 UR5, UR4, 0xb, URZ ;  /* 0x0000000b04058899 */ /* 0x000fe4000800063f */
[----:B------:R-:W-:Y:S01]  /*0920*/  @!UP0 USHF.L.U32 UR4, UR4, 0x1, URZ ;  /* 0x0000000104048899 */ /* 0x000fe2000800063f */
[----:B------:R-:W-:Y:S01]  /*0930*/  @P6 IMAD.MOV.U32 R11, RZ, RZ, RZ ;  /* 0x000000ffff0b6224 */ /* 0x000fe200078e00ff */
[----:B-1----:R-:W-:Y:S01]  /*0940*/  @!UP0 ULEA UR8, UR36, UR6, 0x18 ;  /* 0x0000000624088291 */ /* 0x002fe2000f8ec03f */
[----:B------:R-:W-:Y:S01]  /*0950*/  @!P6 IMAD.MOV.U32 R10, RZ, RZ, R6 ;  /* 0x000000ffff0ae224 */ /* 0x000fe200078e0006 */
[----:B------:R-:W-:Y:S01]  /*0960*/  VOTEU.ALL UP0, P1 ;  /* 0x00000000003f7886 */ /* 0x000fe20000800000 */
[----:B------:R-:W-:Y:S01]  /*0970*/  ULDC UR6, c[0x0][0xc] ;  /* 0x0000030000067ab9 */ /* 0x000fe20000000800 */
[----:B------:R-:W-:Y:S01]  /*0980*/  ULDC UR7, c[0x0][0x10] ;  /* 0x0000040000077ab9 */ /* 0x000fe20000000800 */
[----:B------:R-:W-:Y:S01]  /*0990*/  @P6 IMAD.IADD R17, R17, 0x1, R11 ;  /* 0x0000000111116824 */ /* 0x000fe200078e020b */
[----:B------:R-:W-:Y:S01]  /*09a0*/  ISETP.EQ.AND P1, PT, R0, 0x2, !P4 ;  /* 0x000000020000780c */ /* 0x000fe20006722270 */
[----:B------:R-:W-:-:S02]  /*09b0*/  VIADD R11, R9, 0xffffffff ;  /* 0xffffffff090b7836 */ /* 0x000fc40000000000 */
[----:B------:R-:W-:Y:S01]  /*09c0*/  IMAD.MOV.U32 R9, RZ, RZ, RZ ;  /* 0x000000ffff097224 */ /* 0x000fe200078e00ff */
[----:B------:R-:W-:Y:S01]  /*09d0*/  SEL R19, RZ, 0x1, !P1 ;  /* 0x00000001ff137807 */ /* 0x000fe20004800000 */
[----:B------:R-:W1:Y:S02]  /*09e0*/  FENCE.VIEW.ASYNC.S ;  /* 0x00000000000073c6 */ /* 0x000e640000000000 */
[----:B-1----:R-:W1:Y:S01]  /*09f0*/  @!UP0 SYNCS.EXCH.64 URZ, [UR8+0x80], UR4 ;  /* 0x00008004083f85b2 */ /* 0x002e620008000100 */
[----:B----4-:R-:W-:Y:S01]  /*0a00*/  @!P6 IMAD.WIDE.U32 R6, R7, R10, R8 ;  /* 0x0000000a0706e225 */ /* 0x010fe200078e0008 */
[----:B------:R-:W-:-:S03]  /*0a10*/  ISETP.GE.U32.AND P5, PT, R11, 0x2, PT ;  /* 0x000000020b00780c */ /* 0x000fc60003fa6070 */
[----:B------:R-:W-:Y:S01]  /*0a20*/  @!P6 IMAD.MOV.U32 R16, RZ, RZ, R6 ;  /* 0x000000ffff10e224 */ /* 0x000fe200078e0006 */
[----:B------:R-:W-:Y:S01]  /*0a30*/  SEL R19, R19, 0x2, P5 ;  /* 0x0000000213137807 */ /* 0x000fe20002800000 */
[----:B------:R-:W-:Y:S01]  /*0a40*/  @!P6 IMAD.MOV.U32 R17, RZ, RZ, R7 ;  /* 0x000000ffff11e224 */ /* 0x000fe200078e0007 */
[----:B------:R-:W-:Y:S01]  /*0a50*/  SEL R22, R22, 0x2, P5 ;  /* 0x0000000216167807 */ /* 0x000fe20002800000 */
[----:B------:R2:W1:Y:S01]  /*0a60*/  @!UP1 SYNCS.EXCH.64 URZ, [UR8+0x88], UR4 ;  /* 0x00008804083f95b2 */ /* 0x0004620008000100 */
[----:B------:R-:W-:Y:S01]  /*0a70*/  NOP ;  /* 0x0000000000007918 */ /* 0x000fe20000000000 */
[----:B--2---:R-:W-:-:S03]  /*0a80*/  UIMAD.WIDE.U32 UR4, UR6, UR7, URZ ;  /* 0x00000007060472a5 */ /* 0x004fc6000f8e003f */
[----:B------:R-:W-:Y:S02]  /*0a90*/  ULDC UR6, c[0x0][0x14] ;  /* 0x0000050000067ab9 */ /* 0x000fe40000000800 */
[----:B------:R-:W-:Y:S02]  /*0aa0*/  UIMAD.WIDE.U32 UR40, UR4, UR6, URZ ;  /* 0x00000006042872a5 */ /* 0x000fe4000f8e003f */
[----:B------:R-:W-:-:S04]  /*0ab0*/  UIMAD UR38, UR5, UR6, URZ ;  /* 0x00000006052672a4 */ /* 0x000fc8000f8e023f */
[----:B------:R-:W-:Y:S01]  /*0ac0*/  UIADD3 UR38, UR41, UR38, URZ ;  /* 0x0000002629267290 */ /* 0x000fe2000fffe03f */
[----:B-1----:R-:W-:Y:S06]  /*0ad0*/  BAR.SYNC.DEFER_BLOCKING 0x0 ;  /* 0x0000000000007b1d */ /* 0x002fec0000010000 */
[----:B------:R-:W-:Y:S05]  /*0ae0*/  @!P4 BRA `(.L_x_8) ;  /* 0x00000044007cc947 */ /* 0x000fea0003800000 */
[----:B------:R-:W-:-:S13]  /*0af0*/  ISETP.GT.U32.AND P0, PT, R11, 0x1, PT ;  /* 0x000000010b00780c */ /* 0x000fda0003f04070 */
[----:B------:R-:W-:Y:S05]  /*0b00*/  @P0 BRA `(.L_x_9) ;  /* 0x0000006c008c0947 */ /* 0x000fea0003800000 */
[----:B------:R-:W-:Y:S01]  /*0b10*/  ULDC.64 UR4, c[0x0][0x8f8] ;  /* 0x00023e0000047ab9 */ /* 0x000fe20000000a00 */
[----:B------:R-:W-:Y:S01]  /*0b20*/  UMOV UR47, 0xffffffff ;  /* 0xffffffff002f7882 */ /* 0x000fe20000000000 */
[----:B------:R-:W-:Y:S01]  /*0b30*/  ISETP.GE.U32.AND P0, PT, R16, UR4, PT ;  /* 0x0000000410007c0c */ /* 0x000fe2000bf06070 */
[----:B------:R-:W-:Y:S01]  /*0b40*/  IMAD.MOV.U32 R23, RZ, RZ, -0x1 ;  /* 0xffffffffff177424 */ /* 0x000fe200078e00ff */
[----:B------:R-:W-:Y:S01]  /*0b50*/  PRMT R88, RZ, 0x7610, R88 ;  /* 0x00007610ff587816 */ /* 0x000fe20000000058 */
[----:B------:R-:W-:Y:S01]  /*0b60*/  IMAD.MOV.U32 R92, RZ, RZ, -0x1 ;  /* 0xffffffffff5c7424 */ /* 0x000fe200078e00ff */
[----:B------:R-:W-:Y:S02]  /*0b70*/  ISETP.GE.U32.AND.EX P0, PT, R17, UR5, PT, P0 ;  /* 0x0000000511007c0c */ /* 0x000fe4000bf06100 */
[----:B------:R-:W-:-:S11]  /*0b80*/  PRMT R0, RZ, 0x7610, R0 ;  /* 0x00007610ff007816 */ /* 0x000fd60000000000 */
[----:B------:R-:W-:Y:S05]  /*0b90*/  @P0 BRA `(.L_x_10) ;  /* 0x0000000400580947 */ /* 0x000fea0003800000 */
[----:B------:R-:W1:Y:S01]  /*0ba0*/  LDC.64 R14, c[0x0][0x8d0] ;  /* 0x00023400ff0e7b82 */ /* 0x000e620000000a00 */
[----:B------:R-:W-:Y:S02]  /*0bb0*/  IMAD.MOV.U32 R4, RZ, RZ, R16 ;  /* 0x000000ffff047224 */ /* 0x000fe400078e0010 */
[----:B------:R-:W-:-:S05]  /*0bc0*/  IMAD.MOV.U32 R5, RZ, RZ, R17 ;  /* 0x000000ffff057224 */ /* 0x000fca00078e0011 */
[----:B------:R-:W2:Y:S08]  /*0bd0*/  LDC R0, c[0x0][0x8d8] ;  /* 0x00023600ff007b82 */ /* 0x000eb00000000800 */
[----:B------:R-:W3:Y:S01]  /*0be0*/  LDC.64 R20, c[0x0][0x8c8] ;  /* 0x00023200ff147b82 */ /* 0x000ee20000000a00 */
[----:B-1----:R-:W-:-:S04]  /*0bf0*/  ISETP.NE.U32.AND P0, PT, R14, RZ, PT ;  /* 0x000000ff0e00720c */ /* 0x002fc80003f05070 */
[----:B------:R-:W-:-:S13]  /*0c00*/  ISETP.NE.AND.EX P0, PT, R15, RZ, PT, P0 ;  /* 0x000000ff0f00720c */ /* 0x000fda0003f05300 */
[----:B--23--:R-:W-:Y:S05]  /*0c10*/  @!P0 BRA `(.L_x_11) ;  /* 0x0000000000288947 */ /* 0x00cfea0003800000 */
[----:B------:R-:W1:Y:S02]  /*0c20*/  LDC R3, c[0x0][0x8dc] ;  /* 0x00023700ff037b82 */ /* 0x000e640000000800 */
[----:B-1----:R-:W-:-:S05]  /*0c30*/  IADD3 R3, P0, R16, R3, RZ ;  /* 0x0000000310037210 */ /* 0x002fca0007f1e0ff */
[----:B------:R-:W-:-:S04]  /*0c40*/  IMAD.X R11, RZ, RZ, R17, P0 ;  /* 0x000000ffff0b7224 */ /* 0x000fc800000e0611 */
[----:B------:R-:W-:-:S04]  /*0c50*/  IMAD.WIDE.U32 R4, R11, R14, RZ ;  /* 0x0000000e0b047225 */ /* 0x000fc800078e00ff */
[----:B------:R-:W-:-:S04]  /*0c60*/  IMAD.WIDE.U32 R6, P0, R3, R15, R4 ;  /* 0x0000000f03067225 */ /* 0x000fc80007800004 */
[----:B------:R-:W-:-:S04]  /*0c70*/  IMAD.WIDE.U32 R4, R3, R14, RZ ;  /* 0x0000000e03047225 */ /* 0x000fc800078e00ff */
[----:B------:R-:W-:Y:S01]  /*0c80*/  IMAD.X R13, RZ, RZ, RZ, P0 ;  /* 0x000000ffff0d7224 */ /* 0x000fe200000e06ff */
[----:B------:R-:W-:Y:S01]  /*0c90*/  IADD3 RZ, P0, R5, R6, RZ ;  /* 0x0000000605ff7210 */ /* 0x000fe20007f1e0ff */
[----:B------:R-:W-:-:S04]  /*0ca0*/  IMAD.MOV.U32 R12, RZ, RZ, R7 ;  /* 0x000000ffff0c7224 */ /* 0x000fc800078e0007 */
[----:B------:R-:W-:-:S08]  /*0cb0*/  IMAD.WIDE.U32.X R4, R11, R15, R12, P0 ;  /* 0x0000000f0b047225 */ /* 0x000fd000000e040c */
.L_x_11:
[-CC-:B------:R-:W-:Y:S01]  /*0cc0*/  SHF.R.U64 R27, R4, R0.reuse, R5.reuse ;  /* 0x00000000041b7219 */ /* 0x180fe20000001205 */
[----:B------:R-:W1:Y:S01]  /*0cd0*/  LDC.64 R24, c[0x0][0x8e8] ;  /* 0x00023a00ff187b82 */ /* 0x000e620000000a00 */
[----:B------:R-:W-:Y:S01]  /*0ce0*/  SHF.R.U32.HI R0, RZ, R0, R5 ;  /* 0x00000000ff007219 */ /* 0x000fe20000011605 */
[----:B------:R-:W-:Y:S01]  /*0cf0*/  ULDC UR4, c[0x0][0x150] ;  /* 0x0000540000047ab9 */ /* 0x000fe20000000800 */
[----:B------:R-:W-:-:S05]  /*0d00*/  IADD3 R3, P0, RZ, -R27, RZ ;  /* 0x8000001bff037210 */ /* 0x000fca0007f1e0ff */
[----:B------:R-:W-:Y:S01]  /*0d10*/  IMAD.X R5, RZ, RZ, ~R0, P0 ;  /* 0x000000ffff057224 */ /* 0x000fe200000e0e00 */
[----:B------:R-:W2:Y:S03]  /*0d20*/  LDC R6, c[0x0][0x8c0] ;  /* 0x00023000ff067b82 */ /* 0x000ea60000000800 */
[-C--:B------:R-:W-:Y:S02]  /*0d30*/  IMAD R0, R5, R20.reuse, RZ ;  /* 0x0000001405007224 */ /* 0x080fe400078e02ff */
[----:B------:R-:W-:-:S03]  /*0d40*/  IMAD.WIDE.U32 R4, R3, R20, R16 ;  /* 0x0000001403047225 */ /* 0x000fc600078e0010 */
[----:B------:R-:W3:Y:S01]  /*0d50*/  LDC R14, c[0x0][0x8b0] ;  /* 0x00022c00ff0e7b82 */ /* 0x000ee20000000800 */
[----:B------:R-:W-:Y:S01]  /*0d60*/  IMAD R3, R3, R21, R0 ;  /* 0x0000001503037224 */ /* 0x000fe200078e0200 */
[----:B------:R-:W-:-:S03]  /*0d70*/  I2FP.F32.U32 R0, R8 ;  /* 0x0000000800007245 */ /* 0x000fc60000201000 */
[----:B------:R-:W-:Y:S02]  /*0d80*/  IMAD.IADD R5, R5, 0x1, R3 ;  /* 0x0000000105057824 */ /* 0x000fe400078e0203 */
[----:B------:R-:W-:Y:S01]  /*0d90*/  FMUL R0, R0, UR4 ;  /* 0x0000000400007c20 */ /* 0x000fe20008400000 */
[----:B------:R-:W4:Y:S01]  /*0da0*/  LDC R3, c[0x0][0x144] ;  /* 0x00005100ff037b82 */ /* 0x000f220000000800 */
[----:B-1----:R-:W-:Y:S01]  /*0db0*/  ISETP.NE.U32.AND P0, PT, R24, RZ, PT ;  /* 0x000000ff1800720c */ /* 0x002fe20003f05070 */
[----:B------:R-:W-:-:S03]  /*0dc0*/  ULDC UR4, c[0x0][0x154] ;  /* 0x0000550000047ab9 */ /* 0x000fc60000000800 */
[----:B------:R-:W1:Y:S01]  /*0dd0*/  F2I.U32.TRUNC.NTZ R0, R0 ;  /* 0x0000000000007305 */ /* 0x000e62000020f000 */
[----:B------:R-:W-:Y:S02]  /*0de0*/  ISETP.NE.AND.EX P0, PT, R25, RZ, PT, P0 ;  /* 0x000000ff1900720c */ /* 0x000fe40003f05300 */
[----:B------:R-:W4:Y:S01]  /*0df0*/  LDC R13, c[0x0][0x148] ;  /* 0x00005200ff0d7b82 */ /* 0x000f220000000800 */
[-CC-:B--2---:R-:W-:Y:S02]  /*0e00*/  SHF.R.U64 R12, R4, R6.reuse, R5.reuse ;  /* 0x00000006040c7219 */ /* 0x184fe40000001205 */
[----:B------:R-:W-:Y:S01]  /*0e10*/  SHF.R.U32.HI R5, RZ, R6, R5 ;  /* 0x00000006ff057219 */ /* 0x000fe20000011605 */
[----:B------:R-:W-:Y:S01]  /*0e20*/  IMAD.MOV.U32 R6, RZ, RZ, -0x1 ;  /* 0xffffffffff067424 */ /* 0x000fe200078e00ff */
[----:B------:R-:W-:-:S03]  /*0e30*/  I2FP.F32.U32 R4, R10 ;  /* 0x0000000a00047245 */ /* 0x000fc60000201000 */
[----:B------:R-:W2:Y:S01]  /*0e40*/  LDC R20, c[0x0][0x8a8] ;  /* 0x00022a00ff147b82 */ /* 0x000ea20000000800 */
[-CC-:B---3--:R-:W-:Y:S01]  /*0e50*/  SHF.R.U64 R28, R12, R14.reuse, R5.reuse ;  /* 0x0000000e0c1c7219 */ /* 0x188fe20000001205 */
[----:B------:R-:W-:Y:S01]  /*0e60*/  FMUL R4, R4, UR4 ;  /* 0x0000000404047c20 */ /* 0x000fe20008400000 */
[----:B------:R-:W-:Y:S01]  /*0e70*/  SHF.R.U32.HI R5, RZ, R14, R5 ;  /* 0x0000000eff057219 */ /* 0x000fe20000011605 */
[----:B-1----:R-:W-:Y:S01]  /*0e80*/  IMAD.MOV R0, RZ, RZ, -R0 ;  /* 0x000000ffff007224 */ /* 0x002fe200078e0a00 */
[----:B------:R-:W-:Y:S01]  /*0e90*/  ULDC UR4, c[0x0][0x900] ;  /* 0x0002400000047ab9 */ /* 0x000fe20000000800 */
[----:B------:R1:W3:Y:S01]  /*0ea0*/  F2I.U32.TRUNC.NTZ R11, R4 ;  /* 0x00000004000b7305 */ /* 0x0002e2000020f000 */
[--C-:B------:R-:W-:Y:S01]  /*0eb0*/  SHF.R.U64 R14, R28, UR4, R5.reuse ;  /* 0x000000041c0e7c19 */ /* 0x100fe20008001205 */
[----:B------:R-:W2:Y:S01]  /*0ec0*/  LDC R21, c[0x0][0x8f0] ;  /* 0x00023c00ff157b82 */ /* 0x000ea20000000800 */
[----:B----4-:R-:W-:Y:S01]  /*0ed0*/  IMAD R0, R3, R0, R8 ;  /* 0x0000000003007224 */ /* 0x010fe200078e0208 */
[----:B------:R-:W-:-:S02]  /*0ee0*/  SHF.R.U32.HI R5, RZ, UR4, R5 ;  /* 0x00000004ff057c19 */ /* 0x000fc40008011605 */
[----:B------:R-:W-:Y:S01]  /*0ef0*/  SHF.L.U32 R3, R6, UR4, RZ ;  /* 0x0000000406037c19 */ /* 0x000fe200080006ff */
[----:B-1----:R-:W-:-:S03]  /*0f00*/  IMAD.MOV.U32 R4, RZ, RZ, R14 ;  /* 0x000000ffff047224 */ /* 0x002fc600078e000e */
[----:B------:R-:W1:Y:S08]  /*0f10*/  LDC R23, c[0x0][0x8e0] ;  /* 0x00023800ff177b82 */ /* 0x000e700000000800 */
[----:B------:R-:W4:Y:S01]  /*0f20*/  LDC R26, c[0x0][0x8b8] ;  /* 0x00022e00ff1a7b82 */ /* 0x000f220000000800 */
[----:B---3--:R-:W-:Y:S05]  /*0f30*/  @!P0 BRA `(.L_x_12) ;  /* 0x0000000000288947 */ /* 0x008fea0003800000 */
[----:B------:R-:W3:Y:S02]  /*0f40*/  LDC R9, c[0x0][0x8f4] ;  /* 0x00023d00ff097b82 */ /* 0x000ee40000000800 */
[----:B---3--:R-:W-:-:S05]  /*0f50*/  IADD3 R9, P0, R14, R9, RZ ;  /* 0x000000090e097210 */ /* 0x008fca0007f1e0ff */
        /* <DEDUP_REMOVED lines=8> */
.L_x_12:
[----:B------:R-:W-:Y:S01]  /*0fe0*/  LOP3.LUT R3, RZ, R3, RZ, 0x33, !PT ;  /* 0x00000003ff037212 */ /* 0x000fe200078e33ff */
[----:B------:R-:W-:Y:S01]  /*0ff0*/  USHF.L.U32 UR4, UR37, UR4, URZ ;  /* 0x0000000425047299 */ /* 0x000fe2000800063f */
[----:B--2---:R-:W-:Y:S01]  /*1000*/  SHF.R.U64 R4, R4, R21, R5 ;  /* 0x0000001504047219 */ /* 0x004fe20000001205 */
[----:B------:R-:W-:Y:S01]  /*1010*/  VIADD R5, R20, 0xffffffff ;  /* 0xffffffff14057836 */ /* 0x000fe20000000000 */
[----:B------:R-:W-:Y:S01]  /*1020*/  LOP3.LUT R3, R28, R3, RZ, 0xc0, !PT ;  /* 0x000000031c037212 */ /* 0x000fe200078ec0ff */
[----:B------:R-:W-:Y:S01]  /*1030*/  IMAD.MOV R11, RZ, RZ, -R11 ;  /* 0x000000ffff0b7224 */ /* 0x000fe200078e0a0b */
[----:B------:R-:W-:Y:S01]  /*1040*/  R2UR UR47, R27 ;  /* 0x000000001b2f72ca */ /* 0x000fe200000e0000 */
[----:B------:R-:W-:Y:S01]  /*1050*/  IMAD.MOV R6, RZ, RZ, -R4 ;  /* 0x000000ffff067224 */ /* 0x000fe200078e0a04 */
[----:B------:R-:W-:Y:S01]  /*1060*/  LOP3.LUT R5, R12, R5, RZ, 0xc0, !PT ;  /* 0x000000050c057212 */ /* 0x000fe200078ec0ff */
[----:B------:R-:W-:Y:S02]  /*1070*/  IMAD R7, R4, UR4, R3 ;  /* 0x0000000404077c24 */ /* 0x000fe4000f8e0203 */
[----:B------:R-:W-:-:S02]  /*1080*/  @P6 IMAD R0, R13, R11, R10 ;  /* 0x0000000b0d006224 */ /* 0x000fc400078e020a */
[----:B-1----:R-:W-:Y:S02]  /*1090*/  IMAD R3, R6, R23, R14 ;  /* 0x0000001706037224 */ /* 0x002fe400078e020e */
[----:B----4-:R-:W-:Y:S02]  /*10a0*/  IMAD R0, R7, R26, R0 ;  /* 0x0000001a07007224 */ /* 0x010fe400078e0200 */
[----:B------:R-:W-:Y:S02]  /*10b0*/  IMAD R3, R3, R20, R5 ;  /* 0x0000001403037224 */ /* 0x000fe400078e0205 */
[----:B------:R-:W-:-:S03]  /*10c0*/  IMAD.MOV.U32 R4, RZ, RZ, 0x1 ;  /* 0x00000001ff047424 */ /* 0x000fc600078e00ff */
[----:B------:R-:W-:Y:S02]  /*10d0*/  SEL R92, R3, R0, !P6 ;  /* 0x00000000035c7207 */ /* 0x000fe40007000000 */
[----:B------:R-:W-:Y:S02]  /*10e0*/  SEL R23, R0, R3, !P6 ;  /* 0x0000000300177207 */ /* 0x000fe40007000000 */
[----:B------:R-:W-:-:S07]  /*10f0*/  PRMT R0, R4, 0x7610, R0 ;  /* 0x0000761004007816 */ /* 0x000fce0000000000 */
.L_x_10:
[----:B------:R-:W-:-:S08]  /*1100*/  NOP ;  /* 0x0000000000007918 */ /* 0x000fd00000000000 */
[----:B------:R-:W1:Y:S02]  /*1110*/  USETMAXREG.TRY_ALLOC.CTAPOOL UP0, 0xe8 ;  /* 0x000000e8000079c8 */ /* 0x000e640008000600 */
[----:B-1----:R-:W-:-:S13]  /*1120*/  PLOP3.LUT P0, PT, PT, PT, UP0, 0x80, 0x0 ;  /* 0x000000000000781c */ /* 0x002fda0003f0f008 */
[----:B------:R-:W-:Y:S05]  /*1130*/  @!P0 BRA `(.L_x_10) ;  /* 0xfffffffc00f08947 */ /* 0x000fea000383ffff */
[----:B------:R-:W-:Y:S02]  /*1140*/  ULDC.64 UR4, c[0x0][0x590] ;  /* 0x0001640000047ab9 */ /* 0x000fe40000000a00 */
[----:B------:R-:W-:Y:S02]  /*1150*/  IMAD.U32 R104, RZ, RZ, UR4 ;  /* 0x00000004ff687e24 */ /* 0x000fe4000f8e00ff */
[----:B------:R-:W-:-:S03]  /*1160*/  IMAD.U32 R106, RZ, RZ, UR5 ;  /* 0x00000005ff6a7e24 */ /* 0x000fc6000f8e00ff */
[----:B------:R-:W-:-:S04]  /*1170*/  ISETP.NE.U32.AND P1, PT, R104, RZ, PT ;  /* 0x000000ff6800720c */ /* 0x000fc80003f25070 */
[----:B------:R-:W-:-:S13]  /*1180*/  ISETP.NE.AND.EX P0, PT, R106, RZ, PT, P1 ;  /* 0x000000ff6a00720c */ /* 0x000fda0003f05310 */
[----:B------:R-:W-:Y:S05]  /*1190*/  @P0 BRA `(.L_x_13) ;  /* 0x00000000002c0947 */ /* 0x000fea0003800000 */
[----:B------:R-:W-:Y:S02]  /*11a0*/  ULDC.64 UR4, c[0x0][0x588] ;  /* 0x0001620000047ab9 */ /* 0x000fe40000000a00 */
[----:B------:R-:W-:-:S04]  /*11b0*/  ISETP.NE.U32.AND P0, PT, RZ, UR4, PT ;  /* 0x00000004ff007c0c */ /* 0x000fc8000bf05070 */
[----:B------:R-:W-:-:S13]  /*11c0*/  ISETP.NE.AND.EX P0, PT, RZ, UR5, PT, P0 ;  /* 0x00000005ff007c0c */ /* 0x000fda000bf05300 */
[----:B------:R-:W-:Y:S05]  /*11d0*/  @!P0 BRA `(.L_x_14) ;  /* 0x0000000000108947 */ /* 0x000fea0003800000 */
[----:B------:R-:W1:Y:S02]  /*11e0*/  LDC.64 R90, c[0x0][0x588] ;  /* 0x00016200ff5a7b82 */ /* 0x000e640000000a00 */
[----:B-1----:R1:W5:Y:S01]  /*11f0*/  LDG.E R90, desc[UR42][R90.64] ;  /* 0x0000002a5a5a7981 */ /* 0x002362000c1e1900 */
[----:B------:R-:W-:Y:S01]  /*1200*/  IMAD.MOV.U32 R88, RZ, RZ, 0x1 ;  /* 0x00000001ff587424 */ /* 0x000fe200078e00ff */
[----:B------:R-:W-:Y:S06]  /*1210*/  BRA `(.L_x_13) ;  /* 0x00000000000c7947 */ /* 0x000fec0003800000 */
.L_x_14:
[----:B------:R-:W-:Y:S01]  /*1220*/  ULDC UR4, c[0x0][0x580] ;  /* 0x0001600000047ab9 */ /* 0x000fe20000000800 */
[----:B------:R-:W-:Y:S02]  /*1230*/  IMAD.MOV.U32 R88, RZ, RZ, 0x1 ;  /* 0x00000001ff587424 */ /* 0x000fe400078e00ff */
[----:B------:R-:W-:-:S07]  /*1240*/  IMAD.U32 R90, RZ, RZ, UR4 ;  /* 0x00000004ff5a7e24 */ /* 0x000fce000f8e00ff */
.L_x_13:
[----:B------:R-:W-:Y:S02]  /*1250*/  ULDC.64 UR4, c[0x0][0x5b0] ;  /* 0x00016c0000047ab9 */ /* 0x000fe40000000a00 */
[----:B------:R-:W-:-:S04]  /*1260*/  ISETP.NE.U32.AND P0, PT, RZ, UR4, PT ;  /* 0x00000004ff007c0c */ /* 0x000fc8000bf05070 */
[----:B------:R-:W-:-:S13]  /*1270*/  ISETP.NE.AND.EX P0, PT, RZ, UR5, PT, P0 ;  /* 0x00000005ff007c0c */ /* 0x000fda000bf05300 */
[----:B------:R-:W-:Y:S05]  /*1280*/  @P0 BRA `(.L_x_15) ;  /* 0x0000000000240947 */ /* 0x000fea0003800000 */
[----:B------:R-:W-:Y:S02]  /*1290*/  ULDC.64 UR4, c[0x0][0x5a8] ;  /* 0x00016a0000047ab9 */ /* 0x000fe40000000a00 */
[----:B------:R-:W-:-:S04]  /*12a0*/  ISETP.NE.U32.AND P0, PT, RZ, UR4, PT ;  /* 0x00000004ff007c0c */ /* 0x000fc8000bf05070 */
[----:B------:R-:W-:-:S13]  /*12b0*/  ISETP.NE.AND.EX P0, PT, RZ, UR5, PT, P0 ;  /* 0x00000005ff007c0c */ /* 0x000fda000bf05300 */
[----:B------:R-:W-:Y:S05]  /*12c0*/  @!P0 BRA `(.L_x_16) ;  /* 0x00000000000c8947 */ /* 0x000fea0003800000 */
[----:B------:R-:W1:Y:S02]  /*12d0*/  LDC.64 R4, c[0x0][0x5a8] ;  /* 0x00016a00ff047b82 */ /* 0x000e640000000a00 */
[----:B-1----:R2:W5:Y:S01]  /*12e0*/  LDG.E R91, desc[UR42][R4.64] ;  /* 0x0000002a045b7981 */ /* 0x002562000c1e1900 */
[----:B------:R-:W-:Y:S05]  /*12f0*/  BRA `(.L_x_15) ;  /* 0x0000000000087947 */ /* 0x000fea0003800000 */
.L_x_16:
[----:B------:R-:W-:Y:S02]  /*1300*/  ULDC UR4, c[0x0][0x5a0] ;  /* 0x0001680000047ab9 */ /* 0x000fe40000000800 */
[----:B-1----:R-:W-:-:S07]  /*1310*/  IMAD.U32 R91, RZ, RZ, UR4 ;  /* 0x00000004ff5b7e24 */ /* 0x002fce000f8e00ff */
.L_x_15:
[----:B------:R-:W-:Y:S01]  /*1320*/  LOP3.LUT P2, RZ, R0, 0xff, RZ, 0xc0, !PT ;  /* 0x000000ff00ff7812 */ /* 0x000fe2000784c0ff */
[----:B------:R-:W-:Y:S01]  /*1330*/  UMOV UR39, URZ ;  /* 0x0000003f00277c82 */ /* 0x000fe20008000000 */
[----:B------:R-:W-:-:S11]  /*1340*/  PLOP3.LUT P0, PT, PT, PT, PT, 0x80, 0x0 ;  /* 0x000000000000781c */ /* 0x000fd60003f0f070 */
[----:B------:R-:W-:Y:S05]  /*1350*/  @!P2 BRA `(.L_x_17) ;  /* 0x0000003800c8a947 */ /* 0x000fea0003800000 */
[----:B------:R-:W-:Y:S01]  /*1360*/  ULDC UR4, c[0x0][0x28c] ;  /* 0x0000a30000047ab9 */ /* 0x000fe20000000800 */
[----:B------:R-:W-:Y:S01]  /*1370*/  LOP3.LUT R100, R22, 0x1, RZ, 0xfc, !PT ;  /* 0x0000000116647812 */ /* 0x000fe200078efcff */
[----:B------:R-:W-:Y:S01]  /*1380*/  UIADD3 UR4, UR4, 0x3f, URZ ;  /* 0x0000003f04047890 */ /* 0x000fe2000fffe03f */
[----:B------:R-:W-:Y:S01]  /*1390*/  LOP3.LUT R98, R19, 0x1, RZ, 0xfc, !PT ;  /* 0x0000000113627812 */ /* 0x000fe200078efcff */
[----:B------:R-:W-:Y:S01]  /*13a0*/  IMAD.MOV.U32 R89, RZ, RZ, 0x1 ;  /* 0x00000001ff597424 */ /* 0x000fe200078e00ff */
[----:B------:R-:W-:Y:S01]  /*13b0*/  ULDC.64 UR54, c[0x0][0x198] ;  /* 0x0000660000367ab9 */ /* 0x000fe20000000a00 */
[----:B------:R-:W-:Y:S01]  /*13c0*/  USHF.R.S32.HI UR5, URZ, 0x1f, UR4 ;  /* 0x0000001f3f057899 */ /* 0x000fe20008011404 */
[----:B------:R-:W-:Y:S01]  /*13d0*/  UMOV UR48, URZ ;  /* 0x0000003f00307c82 */ /* 0x000fe20008000000 */
[----:B------:R-:W-:Y:S02]  /*13e0*/  UMOV UR49, URZ ;  /* 0x0000003f00317c82 */ /* 0x000fe40008000000 */
[----:B------:R-:W-:Y:S01]  /*13f0*/  ULEA.HI UR5, UR5, UR4, URZ, 0x6 ;  /* 0x0000000405057291 */ /* 0x000fe2000f8f303f */
[----:B------:R-:W-:Y:S01]  /*1400*/  UMOV UR50, URZ ;  /* 0x0000003f00327c82 */ /* 0x000fe20008000000 */
[----:B------:R-:W-:-:S02]  /*1410*/  UMOV UR39, URZ ;  /* 0x0000003f00277c82 */ /* 0x000fc40008000000 */
[----:B------:R-:W-:-:S12]  /*1420*/  USHF.R.S32.HI UR51, URZ, 0x6, UR5 ;  /* 0x000000063f337899 */ /* 0x000fd80008011405 */
.L_x_92:
[----:B------:R-:W-:Y:S01]  /*1430*/  LOP3.LUT R0, R18, 0x80, RZ, 0xc0, !PT ;  /* 0x0000008012007812 */ /* 0x000fe200078ec0ff */
[----:B------:R-:W3:Y:S01]  /*1440*/  S2UR UR52, SR_CgaCtaId ;  /* 0x00000000003479c3 */ /* 0x000ee20000008800 */
[----:B------:R-:W-:Y:S02]  /*1450*/  UMOV UR53, 0x400 ;  /* 0x0000040000357882 */ /* 0x000fe40000000000 */
[----:B------:R-:W-:-:S06]  /*1460*/  SHF.R.U32.HI R0, RZ, 0x7, R0 ;  /* 0x00000007ff007819 */ /* 0x000fcc0000011600 */
[----:B------:R-:W4:Y:S01]  /*1470*/  SHFL.IDX PT, R0, R0, RZ, 0x1f ;  /* 0x00001fff00007589 */ /* 0x000f2200000e0000 */
[----:B---3--:R-:W-:Y:S01]  /*1480*/  ULEA UR53, UR52, UR53, 0x18 ;  /* 0x0000003534357291 */ /* 0x008fe2000f8ec03f */
[----:B----4-:R-:W-:-:S13]  /*1490*/  R2UR UR4, R0 ;  /* 0x00000000000472ca */ /* 0x010fda00000e0000 */
[----:B------:R-:W-:-:S04]  /*14a0*/  ULEA.HI UR5, UR4, UR4, URZ, 0x1 ;  /* 0x0000000404057291 */ /* 0x000fc8000f8f083f */
[----:B------:R-:W-:-:S04]  /*14b0*/  ULOP3.LUT UR5, UR5, 0x7fffe, URZ, 0xc0, !UPT ;  /* 0x0007fffe05057892 */ /* 0x000fc8000f8ec03f */
[----:B------:R-:W-:-:S03]  /*14c0*/  UIADD3 UR5, UR4, -UR5, URZ ;  /* 0x8000000504057290 */ /* 0x000fc6000fffe03f */
[----:B------:R-:W-:Y:S01]  /*14d0*/  ULDC UR4, c[0x0][0x28c] ;  /* 0x0000a30000047ab9 */ /* 0x000fe20000000800 */
[----:B------:R-:W-:Y:S01]  /*14e0*/  ULEA UR5, UR5, UR53, 0xd ;  /* 0x0000003505057291 */ /* 0x000fe2000f8e683f */
[----:B------:R-:W-:-:S03]  /*14f0*/  ISETP.LT.AND P0, PT, RZ, UR4, PT ;  /* 0x00000004ff007c0c */ /* 0x000fc6000bf01270 */
[----:B------:R-:W-:-:S04]  /*1500*/  UIADD3 UR5, UR5, 0x8400, URZ ;  /* 0x0000840005057890 */ /* 0x000fc8000fffe03f */
[----:B------:R-:W-:-:S04]  /*1510*/  USHF.R.U32.HI UR5, URZ, 0x4, UR5 ;  /* 0x000000043f057899 */ /* 0x000fc80008011605 */
[----:B------:R-:W-:Y:S02]  /*1520*/  ULOP3.LUT UR44, UR5, 0x3fff, URZ, 0xc0, !UPT ;  /* 0x00003fff052c7892 */ /* 0x000fe4000f8ec03f */
[----:B-1----:R-:W-:Y:S10]  /*1530*/  @P0 BRA `(.L_x_18) ;  /* 0x0000000000400947 */ /* 0x002ff40003800000 */
[----:B------:R-:W-:Y:S01]  /*1540*/  MOV R0, 0x0 ;  /* 0x0000000000007802 */ /* 0x000fe20000000f00 */
[----:B------:R-:W-:Y:S01]  /*1550*/  ULDC.64 UR4, c[0x4][0x70] ;  /* 0x01001c0000047ab9 */ /* 0x000fe20000000a00 */
[----:B------:R-:W-:Y:S01]  /*1560*/  ULDC.64 UR6, c[0x4][0x8] ;  /* 0x0100020000067ab9 */ /* 0x000fe20000000a00 */
[----:B--2---:R-:W-:Y:S01]  /*1570*/  IMAD.U32 R4, RZ, RZ, UR4 ;  /* 0x00000004ff047e24 */ /* 0x004fe2000f8e00ff */
[----:B------:R2:W3:Y:S01]  /*1580*/  LDC.64 R14, c[0x4][R0] ;  /* 0x01000000000e7b82 */ /* 0x0004e20000000a00 */
[----:B------:R-:W-:Y:S01]  /*1590*/  IMAD.U32 R5, RZ, RZ, UR5 ;  /* 0x00000005ff057e24 */ /* 0x000fe2000f8e00ff */
[----:B------:R-:W-:Y:S01]  /*15a0*/  ULDC.64 UR4, c[0x4][0x78] ;  /* 0x01001e0000047ab9 */ /* 0x000fe20000000a00 */
[----:B------:R-:W-:Y:S02]  /*15b0*/  IMAD.U32 R10, RZ, RZ, UR6 ;  /* 0x00000006ff0a7e24 */ /* 0x000fe4000f8e00ff */
[----:B------:R-:W-:Y:S02]  /*15c0*/  IMAD.U32 R6, RZ, RZ, UR4 ;  /* 0x00000004ff067e24 */ /* 0x000fe4000f8e00ff */
[----:B------:R-:W-:-:S02]  /*15d0*/  IMAD.U32 R7, RZ, RZ, UR5 ;  /* 0x00000005ff077e24 */ /* 0x000fc4000f8e00ff */
[----:B------:R-:W-:Y:S02]  /*15e0*/  IMAD.U32 R11, RZ, RZ, UR7 ;  /* 0x00000007ff0b7e24 */ /* 0x000fe4000f8e00ff */
[----:B------:R-:W-:Y:S02]  /*15f0*/  IMAD.MOV.U32 R8, RZ, RZ, 0x1e1 ;  /* 0x000001e1ff087424 */ /* 0x000fe400078e00ff */
[----:B------:R-:W-:Y:S02]  /*1600*/  IMAD.MOV.U32 R12, RZ, RZ, 0x1 ;  /* 0x00000001ff0c7424 */ /* 0x000fe400078e00ff */
[----:B--2---:R-:W-:-:S07]  /*1610*/  IMAD.MOV.U32 R13, RZ, RZ, RZ ;  /* 0x000000ffff0d7224 */ /* 0x004fce00078e00ff */
[----:B------:R-:W-:-:S07]  /*1620*/  LEPC R20, `(.L_x_18) ;  /* 0x000000001014794e */ /* 0x000fce0000000000 */
[----:B-1-3-5:R-:W-:Y:S05]  /*1630*/  CALL.ABS.NOINC R14 ;  /* 0x000000000e007343 */ /* 0x02afea0003c00000 */
.L_x_18:
[----:B------:R-:W-:-:S13]  /*1640*/  ISETP.NE.AND P0, PT, R100, 0x3, PT ;  /* 0x000000036400780c */ /* 0x000fda0003f05270 */
[----:B------:R-:W-:Y:S05]  /*1650*/  @!P0 BRA `(.L_x_19) ;  /* 0x0000000000048947 */ /* 0x000fea0003800000 */
[----:B------:R-:W-:Y:S01]  /*1660*/  BPT.TRAP 0x1 ;  /* 0x000000040000795c */ /* 0x000fe20000300000 */
.L_x_19:
[----:B------:R-:W-:Y:S02]  /*1670*/  IMAD.U32 R3, RZ, RZ, UR50 ;  /* 0x00000032ff037e24 */ /* 0x000fe4000f8e00ff */
[----:B------:R-:W-:-:S03]  /*1680*/  IMAD.U32 R0, RZ, RZ, UR49 ;  /* 0x00000031ff007e24 */ /* 0x000fc6000f8e00ff */
[----:B------:R-:W-:Y:S02]  /*1690*/  LEA R3, R3, UR53, 0x3 ;  /* 0x0000003503037c11 */ /* 0x000fe4000f8e18ff */
[----:B------:R-:W-:-:S04]  /*16a0*/  SHF.L.U32 R0, R0, 0x1f, RZ ;  /* 0x0000001f00007819 */ /* 0x000fc800000006ff */
[----:B------:R3:W4:Y:S01]  /*16b0*/  SYNCS.PHASECHK.TRANS64.TRYWAIT P1, [R3+URZ], R0 ;  /* 0x00000000030075a7 */ /* 0x000722000802017f */
[----:B------:R-:W-:Y:S05]  /*16c0*/  @!P0 BRA `(.L_x_20) ;  /* 0x0000000000048947 */ /* 0x000fea0003800000 */
[----:B------:R-:W-:Y:S01]  /*16d0*/  BPT.TRAP 0x1 ;  /* 0x000000040000795c */ /* 0x000fe20000300000 */
.L_x_20:
[----:B----4-:R-:W-:Y:S05]  /*16e0*/  @P1 BRA `(.L_x_21) ;  /* 0x0000000000081947 */ /* 0x010fea0003800000 */
[----:B------:R-:W4:Y:S02]  /*16f0*/  SYNCS.PHASECHK.TRANS64.TRYWAIT P1, [R3+URZ], R0 ;  /* 0x00000000030075a7 */ /* 0x000f24000802017f */
[----:B----4-:R-:W-:Y:S05]  /*1700*/  @!P1 BRA `(.L_x_22) ;  /* 0x0000006000949947 */ /* 0x010fea0003800000 */
.L_x_21:
[----:B------:R-:W-:-:S04]  /*1710*/  UISETP.LT.AND UP0, UPT, UR51, 0x1, UPT ;  /* 0x000000013300788c */ /* 0x000fc8000bf01270 */
[----:B------:R-:W-:-:S06]  /*1720*/  USEL UR4, UR51, 0x1, UP0 ;  /* 0x0000000133047887 */ /* 0x000fcc0008000000 */
[----:B---34-:R-:W-:Y:S01]  /*1730*/  IMAD.U32 R0, RZ, RZ, UR4 ;  /* 0x00000004ff007e24 */ /* 0x018fe2000f8e00ff */
[----:B------:R-:W-:Y:S05]  /*1740*/  WARPSYNC.ALL ;  /* 0x0000000000007948 */ /* 0x000fea0003800000 */
[----:B------:R-:W-:-:S04]  /*1750*/  IADD3 R0, -R0, UR51, RZ ;  /* 0x0000003300007c10 */ /* 0x000fc8000fffe1ff */
[----:B------:R-:W-:Y:S01]  /*1760*/  ISETP.GE.AND P1, PT, R0, 0x1, PT ;  /* 0x000000010000780c */ /* 0x000fe20003f26270 */
[----:B------:R-:W-:Y:S01]  /*1770*/  UIADD3 UR4, UR53, 0x28400, URZ ;  /* 0x0002840035047890 */ /* 0x000fe2000fffe03f */
[----:B------:R-:W-:Y:S01]  /*1780*/  WARPGROUP.ARRIVE ;  /* 0x00000000000079c5 */ /* 0x000fe20000000000 */
[----:B------:R-:W-:Y:S02]  /*1790*/  ULOP3.LUT UR8, UR44, 0x10000, URZ, 0xfc, !UPT ;  /* 0x000100002c087892 */ /* 0x000fe4000f8efc3f */
[----:B------:R-:W-:Y:S02]  /*17a0*/  USHF.R.U32.HI UR4, URZ, 0x4, UR4 ;  /* 0x000000043f047899 */ /* 0x000fe40008011604 */
[----:B------:R-:W-:Y:S02]  /*17b0*/  ULEA UR11, UR50, UR8, 0xb ;  /* 0x00000008320b7291 */ /* 0x000fe4000f8e583f */
[----:B------:R-:W-:Y:S01]  /*17c0*/  ULOP3.LUT UR4, UR4, 0x3fff, URZ, 0xc0, !UPT ;  /* 0x00003fff04047892 */ /* 0x000fe2000f8ec03f */
[----:B------:R-:W-:Y:S01]  /*17d0*/  UMOV UR5, 0x40000040 ;  /* 0x4000004000057882 */ /* 0x000fe20000000000 */
[----:B------:R-:W-:-:S02]  /*17e0*/  UMOV UR7, 0x40000040 ;  /* 0x4000004000077882 */ /* 0x000fc40000000000 */
[----:B------:R-:W-:Y:S02]  /*17f0*/  ULOP3.LUT UR9, UR4, 0x10000, URZ, 0xfc, !UPT ;  /* 0x0001000004097892 */ /* 0x000fe4000f8efc3f */
[----:B------:R-:W-:Y:S02]  /*1800*/  UIADD3 UR12, UR11, 0x400, URZ ;  /* 0x000004000b0c7890 */ /* 0x000fe4000fffe03f */
[----:B------:R-:W-:Y:S01]  /*1810*/  ULEA UR10, UR50, UR9, 0x9 ;  /* 0x00000009320a7291 */ /* 0x000fe2000f8e483f */
[----:B------:R-:W-:-:S06]  /*1820*/  UMOV UR4, UR11 ;  /* 0x0000000b00047c82 */ /* 0x000fcc0008000000 */
[----:B------:R-:W-:Y:S02]  /*1830*/  UMOV UR6, UR10 ;  /* 0x0000000a00067c82 */ /* 0x000fe40008000000 */
[----:B------:R-:W-:Y:S01]  /*1840*/  HGMMA.64x64x16.F32.BF16 R56, gdesc[UR4], RZ, !UPT, gsb0 ;  /* 0x00e00000043879f0 */ /* 0x000fe2000c0018ff */
[----:B------:R-:W-:Y:S01]  /*1850*/  UMOV UR4, UR12 ;  /* 0x0000000c00047c82 */ /* 0x000fe20008000000 */
[----:B------:R-:W-:Y:S01]  /*1860*/  UMOV UR5, 0x40000040 ;  /* 0x4000004000057882 */ /* 0x000fe20000000000 */
[----:B------:R-:W-:Y:S01]  /*1870*/  UIADD3 UR12, UR11, 0x402, URZ ;  /* 0x000004020b0c7890 */ /* 0x000fe2000fffe03f */
[----:B------:R-:W-:Y:S02]  /*1880*/  WARPGROUP.DEPBAR.LE gsb0, 0x0 ;  /* 0x00008000000079c5 */ /* 0x000fe40000010000 */
[----:B------:R-:W-:-:S06]  /*1890*/  WARPGROUP.ARRIVE ;  /* 0x00000000000079c5 */ /* 0x000fcc0000000000 */
[----:B------:R-:W-:Y:S01]  /*18a0*/  HGMMA.64x64x16.F32.BF16 R24, gdesc[UR4], RZ, !UPT, gsb0 ;  /* 0x00e00000041879f0 */ /* 0x000fe2000c0018ff */
[----:B------:R-:W-:Y:S02]  /*18b0*/  UIADD3 UR4, UR11, 0x2, URZ ;  /* 0x000000020b047890 */ /* 0x000fe4000fffe03f */
[----:B------:R-:W-:Y:S01]  /*18c0*/  UIADD3 UR6, UR10, 0x2, URZ ;  /* 0x000000020a067890 */ /* 0x000fe2000fffe03f */
[----:B------:R-:W-:Y:S01]  /*18d0*/  UMOV UR5, 0x40000040 ;  /* 0x4000004000057882 */ /* 0x000fe20000000000 */
[----:B------:R-:W-:Y:S01]  /*18e0*/  UMOV UR7, 0x40000040 ;  /* 0x4000004000077882 */ /* 0x000fe20000000000 */
[----:B------:R-:W-:Y:S02]  /*18f0*/  WARPGROUP.DEPBAR.LE gsb0, 0x0 ;  /* 0x00008000000079c5 */ /* 0x000fe40000010000 */
[----:B------:R-:W-:-:S06]  /*1900*/  WARPGROUP.ARRIVE ;  /* 0x00000000000079c5 */ /* 0x000fcc0000000000 */
[----:B------:R-:W-:Y:S01]  /*1910*/  HGMMA.64x64x16.F32.BF16 R56, gdesc[UR4], R56, gsb0 ;  /* 0x00e00000043879f0 */ /* 0x000fe20008001838 */
[----:B------:R-:W-:Y:S01]  /*1920*/  UMOV UR4, UR12 ;  /* 0x0000000c00047c82 */ /* 0x000fe20008000000 */
[----:B------:R-:W-:Y:S01]  /*1930*/  UMOV UR5, 0x40000040 ;  /* 0x4000004000057882 */ /* 0x000fe20000000000 */
[----:B------:R-:W-:Y:S01]  /*1940*/  UIADD3 UR12, UR11, 0x404, URZ ;  /* 0x000004040b0c7890 */ /* 0x000fe2000fffe03f */
[----:B------:R-:W-:Y:S02]  /*1950*/  WARPGROUP.DEPBAR.LE gsb0, 0x0 ;  /* 0x00008000000079c5 */ /* 0x000fe40000010000 */
[----:B------:R-:W-:-:S06]  /*1960*/  WARPGROUP.ARRIVE ;  /* 0x00000000000079c5 */ /* 0x000fcc0000000000 */
[----:B------:R-:W-:Y:S01]  /*1970*/  HGMMA.64x64x16.F32.BF16 R24, gdesc[UR4], R24, gsb0 ;  /* 0x00e00000041879f0 */ /* 0x000fe20008001818 */
        /* <DEDUP_REMOVED lines=9> */
[----:B------:R-:W-:Y:S02]  /*1a10*/  WARPGROUP.DEPBAR.LE gsb0, 0x0 ;  /* 0x00008000000079c5 */ /* 0x000fe40000010000 */
[----:B------:R-:W-:-:S06]  /*1a20*/  WARPGROUP.ARRIVE ;  /* 0x00000000000079c5 */ /* 0x000fcc0000000000 */
[----:B------:R-:W-:Y:S01]  /*1a30*/  HGMMA.64x64x16.F32.BF16 R24, gdesc[UR4], R24, gsb0 ;  /* 0x00e00000041879f0 */ /* 0x000fe20008001818 */
[----:B------:R-:W-:Y:S02]  /*1a40*/  UIADD3 UR4, UR11, 0x6, URZ ;  /* 0x000000060b047890 */ /* 0x000fe4000fffe03f */
[----:B------:R-:W-:Y:S01]  /*1a50*/  UIADD3 UR6, UR10, 0x6, URZ ;  /* 0x000000060a067890 */ /* 0x000fe2000fffe03f */
[----:B------:R-:W-:Y:S01]  /*1a60*/  UMOV UR5, 0x40000040 ;  /* 0x4000004000057882 */ /* 0x000fe20000000000 */
[----:B------:R-:W-:Y:S01]  /*1a70*/  UMOV UR7, 0x40000040 ;  /* 0x4000004000077882 */ /* 0x000fe20000000000 */
[----:B------:R-:W-:Y:S01]  /*1a80*/  UIADD3 UR11, UR11, 0x406, URZ ;  /* 0x000004060b0b7890 */ /* 0x000fe2000fffe03f */
[----:B------:R-:W-:Y:S02]  /*1a90*/  WARPGROUP.DEPBAR.LE gsb0, 0x0 ;  /* 0x00008000000079c5 */ /* 0x000fe40000010000 */
[----:B------:R-:W-:-:S06]  /*1aa0*/  WARPGROUP.ARRIVE ;  /* 0x00000000000079c5 */ /* 0x000fcc0000000000 */
[----:B------:R-:W-:Y:S01]  /*1ab0*/  HGMMA.64x64x16.F32.BF16 R56, gdesc[UR4], R56, gsb0 ;  /* 0x00e00000043879f0 */ /* 0x000fe20008001838 */
[----:B------:R-:W-:Y:S01]  /*1ac0*/  UMOV UR4, UR11 ;  /* 0x0000000b00047c82 */ /* 0x000fe20008000000 */
[----:B------:R-:W-:Y:S01]  /*1ad0*/  UMOV UR5, 0x40000040 ;  /* 0x4000004000057882 */ /* 0x000fe20000000000 */
[----:B------:R-:W-:Y:S02]  /*1ae0*/  WARPGROUP.DEPBAR.LE gsb0, 0x0 ;  /* 0x00008000000079c5 */ /* 0x000fe40000010000 */
[----:B------:R-:W-:-:S06]  /*1af0*/  WARPGROUP.ARRIVE ;  /* 0x00000000000079c5 */ /* 0x000fcc0000000000 */
[----:B------:R-:W-:Y:S03]  /*1b00*/  HGMMA.64x64x16.F32.BF16 R24, gdesc[UR4], R24, gsb0 ;  /* 0x00e00000041879f0 */ /* 0x000fe60008001818 */
[----:B------:R-:W-:Y:S02]  /*1b10*/  WARPGROUP.DEPBAR.LE gsb0, 0x0 ;  /* 0x00008000000079c5 */ /* 0x000fe40000010000 */
[----:B------:R-:W-:Y:S05]  /*1b20*/  @!P1 BRA `(.L_x_23) ;  /* 0x00000004006c9947 */ /* 0x000fea0003800000 */
[----:B------:R-:W-:Y:S02]  /*1b30*/  UIADD3 UR10, UR50, 0x1, URZ ;  /* 0x00000001320a7890 */ /* 0x000fe4000fffe03f */
[----:B------:R-:W-:Y:S02]  /*1b40*/  UMOV UR11, UR50 ;  /* 0x00000032000b7c82 */ /* 0x000fe40008000000 */
[----:B------:R-:W-:-:S04]  /*1b50*/  UISETP.NE.AND UP0, UPT, UR10, 0x4, UPT ;  /* 0x000000040a00788c */ /* 0x000fc8000bf05270 */
[----:B------:R-:W-:Y:S02]  /*1b60*/  USEL UR4, URZ, 0x1, UP0 ;  /* 0x000000013f047887 */ /* 0x000fe40008000000 */
[----:B------:R-:W-:Y:S02]  /*1b70*/  USEL UR10, UR10, URZ, UP0 ;  /* 0x0000003f0a0a7287 */ /* 0x000fe40008000000 */
[----:B------:R-:W-:-:S06]  /*1b80*/  ULOP3.LUT UR4, UR49, UR4, URZ, 0x3c, !UPT ;  /* 0x0000000431047292 */ /* 0x000fcc000f8e3c3f */
[----:B--2---:R-:W-:-:S07]  /*1b90*/  IMAD.U32 R5, RZ, RZ, UR4 ;  /* 0x00000004ff057e24 */ /* 0x004fce000f8e00ff */
.L_x_30:
[----:B--23--:R-:W-:Y:S05]  /*1ba0*/  @!P0 BRA `(.L_x_24) ;  /* 0x0000000000048947 */ /* 0x00cfea0003800000 */
[----:B------:R-:W-:Y:S01]  /*1bb0*/  BPT.TRAP 0x1 ;  /* 0x000000040000795c */ /* 0x000fe20000300000 */
.L_x_24:
[----:B------:R-:W-:Y:S01]  /*1bc0*/  ULEA UR4, UR10, UR53, 0x3 ;  /* 0x000000350a047291 */ /* 0x000fe2000f8e183f */
[----:B------:R-:W-:-:S08]  /*1bd0*/  SHF.L.U32 R3, R5, 0x1f, RZ ;  /* 0x0000001f05037819 */ /* 0x000fd000000006ff */
[----:B------:R2:W3:Y:S01]  /*1be0*/  SYNCS.PHASECHK.TRANS64.TRYWAIT P1, [UR4], R3 ;  /* 0x00000003ff0075a7 */ /* 0x0004e20008020144 */
[----:B------:R-:W-:Y:S05]  /*1bf0*/  @!P0 BRA `(.L_x_25) ;  /* 0x0000000000048947 */ /* 0x000fea0003800000 */
[----:B------:R-:W-:Y:S01]  /*1c00*/  BPT.TRAP 0x1 ;  /* 0x000000040000795c */ /* 0x000fe20000300000 */
.L_x_25:
[----:B---3--:R-:W-:Y:S05]  /*1c10*/  @P1 BRA `(.L_x_26) ;  /* 0x0000000000081947 */ /* 0x008fea0003800000 */
[----:B------:R-:W3:Y:S02]  /*1c20*/  SYNCS.PHASECHK.TRANS64.TRYWAIT P1, [UR4], R3 ;  /* 0x00000003ff0075a7 */ /* 0x000ee40008020144 */
[----:B---3--:R-:W-:Y:S05]  /*1c30*/  @!P1 BRA `(.L_x_27) ;  /* 0x0000005c005c9947 */ /* 0x008fea0003800000 */
.L_x_26:
[----:B------:R-:W-:Y:S01]  /*1c40*/  ULEA UR12, UR10, UR9, 0x9 ;  /* 0x000000090a0c7291 */ /* 0x000fe2000f8e483f */
[----:B------:R-:W-:Y:S01]  /*1c50*/  WARPGROUP.ARRIVE ;  /* 0x00000000000079c5 */ /* 0x000fe20000000000 */
[----:B------:R-:W-:Y:S01]  /*1c60*/  ULEA UR13, UR10, UR8, 0xb ;  /* 0x000000080a0d7291 */ /* 0x000fe2000f8e583f */
[----:B------:R-:W-:Y:S01]  /*1c70*/  UMOV UR7, 0x40000040 ;  /* 0x4000004000077882 */ /* 0x000fe20000000000 */
[----:B------:R-:W-:Y:S02]  /*1c80*/  UMOV UR5, 0x40000040 ;  /* 0x4000004000057882 */ /* 0x000fe40000000000 */
[----:B------:R-:W-:Y:S01]  /*1c90*/  UIADD3 UR14, UR13, 0x400, URZ ;  /* 0x000004000d0e7890 */ /* 0x000fe2000fffe03f */
[----:B------:R-:W-:Y:S02]  /*1ca0*/  UMOV UR6, UR12 ;  /* 0x0000000c00067c82 */ /* 0x000fe40008000000 */
[----:B------:R-:W-:Y:S02]  /*1cb0*/  UMOV UR4, UR13 ;  /* 0x0000000d00047c82 */ /* 0x000fe40008000000 */
[----:B------:R-:W-:Y:S01]  /*1cc0*/  HGMMA.64x64x16.F32.BF16 R56, gdesc[UR4], R56, gsb0 ;  /* 0x00e00000043879f0 */ /* 0x000fe20008001838 */
[----:B------:R-:W-:Y:S01]  /*1cd0*/  UMOV UR5, 0x40000040 ;  /* 0x4000004000057882 */ /* 0x000fe20000000000 */
[----:B------:R-:W-:Y:S01]  /*1ce0*/  UMOV UR4, UR14 ;  /* 0x0000000e00047c82 */ /* 0x000fe20008000000 */
[----:B------:R-:W-:Y:S01]  /*1cf0*/  UIADD3 UR14, UR13, 0x402, URZ ;  /* 0x000004020d0e7890 */ /* 0x000fe2000fffe03f */
[----:B------:R-:W-:-:S02]  /*1d00*/  WARPGROUP.DEPBAR.LE gsb0, 0x0 ;  /* 0x00008000000079c5 */ /* 0x000fc40000010000 */
        /* <DEDUP_REMOVED lines=42> */
[----:B------:R-:W-:Y:S01]  /*1fb0*/  BPT.TRAP 0x1 ;  /* 0x000000040000795c */ /* 0x000fe20000300000 */
.L_x_28:
[----:B------:R-:W-:Y:S01]  /*1fc0*/  ULEA UR4, UR11, UR53, 0x3 ;  /* 0x000000350b047291 */ /* 0x000fe2000f8e183f */
[----:B------:R-:W-:-:S03]  /*1fd0*/  ISETP.GT.U32.AND P1, PT, R22, 0x1, PT ;  /* 0x000000011600780c */ /* 0x000fc60003f24070 */
[----:B------:R-:W-:-:S04]  /*1fe0*/  UIADD3 UR4, UR4, 0x20, URZ ;  /* 0x0000002004047890 */ /* 0x000fc8000fffe03f */
[----:B------:R-:W-:-:S09]  /*1ff0*/  UPRMT UR4, URZ, 0x654, UR4 ;  /* 0x000006543f047896 */ /* 0x000fd20008000004 */
[----:B------:R-:W-:Y:S01]  /*2000*/  SYNCS.ARRIVE.TRANS64.RED.A1T0 RZ, [UR4], RZ ;  /* 0x000000ffffff79a7 */ /* 0x000fe20008100404 */
[----:B------:R-:W-:Y:S05]  /*2010*/  @P1 BRA `(.L_x_29) ;  /* 0x0000000000041947 */ /* 0x000fea0003800000 */
[----:B------:R-:W-:Y:S01]  /*2020*/  BPT.TRAP 0x1 ;  /* 0x000000040000795c */ /* 0x000fe20000300000 */
.L_x_29:
[----:B------:R-:W-:Y:S01]  /*2030*/  UIADD3 UR10, UR10, 0x1, URZ ;  /* 0x000000010a0a7890 */ /* 0x000fe2000fffe03f */
[C---:B------:R-:W-:Y:S01]  /*2040*/  ISETP.GT.AND P1, PT, R0.reuse, 0x1, PT ;  /* 0x000000010000780c */ /* 0x040fe20003f24270 */
[----:B------:R-:W-:Y:S01]  /*2050*/  UIADD3 UR11, UR11, 0x1, URZ ;  /* 0x000000010b0b7890 */ /* 0x000fe2000fffe03f */
[----:B------:R-:W-:Y:S01]  /*2060*/  VIADD R0, R0, 0xffffffff ;  /* 0xffffffff00007836 */ /* 0x000fe20000000000 */
[----:B------:R-:W-:Y:S02]  /*2070*/  UISETP.NE.AND UP0, UPT, UR10, 0x4, UPT ;  /* 0x000000040a00788c */ /* 0x000fe4000bf05270 */
[----:B------:R-:W-:Y:S02]  /*2080*/  UISETP.NE.AND UP1, UPT, UR11, 0x4, UPT ;  /* 0x000000040b00788c */ /* 0x000fe4000bf25270 */
[----:B------:R-:W-:Y:S02]  /*2090*/  USEL UR4, URZ, 0x1, UP0 ;  /* 0x000000013f047887 */ /* 0x000fe40008000000 */
[----:B------:R-:W-:-:S02]  /*20a0*/  USEL UR10, UR10, URZ, UP0 ;  /* 0x0000003f0a0a7287 */ /* 0x000fc40008000000 */
[----:B------:R-:W-:Y:S02]  /*20b0*/  USEL UR11, UR11, URZ, UP1 ;  /* 0x0000003f0b0b7287 */ /* 0x000fe40008800000 */
[----:B------:R-:W-:Y:S01]  /*20c0*/  LOP3.LUT R5, R5, UR4, RZ, 0x3c, !PT ;  /* 0x0000000405057c12 */ /* 0x000fe2000f8e3cff */
[----:B------:R-:W-:Y:S09]  /*20d0*/  @P1 BRA `(.L_x_30) ;  /* 0xfffffff800b01947 */ /* 0x000ff2000383ffff */
.L_x_23:
[----:B------:R-:W4:Y:S02]  /*20e0*/  LDC R0, c[0x0][0x28c] ;  /* 0x0000a300ff007b82 */ /* 0x000f240000000800 */
[----:B----4-:R-:W-:-:S13]  /*20f0*/  ISETP.GE.AND P1, PT, R0, 0x1, PT ;  /* 0x000000010000780c */ /* 0x010fda0003f26270 */
[----:B------:R-:W-:Y:S05]  /*2100*/  @!P1 BRA `(.L_x_31) ;  /* 0x0000000000349947 */ /* 0x000fea0003800000 */
[----:B------:R-:W-:Y:S05]  /*2110*/  @!P0 BRA `(.L_x_32) ;  /* 0x0000000000048947 */ /* 0x000fea0003800000 */
[----:B------:R-:W-:Y:S01]  /*2120*/  BPT.TRAP 0x1 ;  /* 0x000000040000795c */ /* 0x000fe20000300000 */
.L_x_32:
[----:B------:R-:W-:Y:S01]  /*2130*/  UISETP.LT.AND UP0, UPT, UR51, 0x1, UPT ;  /* 0x000000013300788c */ /* 0x000fe2000bf01270 */
[----:B------:R-:W-:-:S03]  /*2140*/  ISETP.GT.U32.AND P0, PT, R22, 0x1, PT ;  /* 0x000000011600780c */ /* 0x000fc60003f04070 */
[----:B------:R-:W-:-:S04]  /*2150*/  USEL UR4, UR51, 0x1, UP0 ;  /* 0x0000000133047887 */ /* 0x000fc80008000000 */
[----:B------:R-:W-:-:S04]  /*2160*/  UIADD3 UR4, UR50, UR51, -UR4 ;  /* 0x0000003332047290 */ /* 0x000fc8000fffe804 */
[----:B------:R-:W-:-:S04]  /*2170*/  USHF.L.U32 UR4, UR4, 0x3, URZ ;  /* 0x0000000304047899 */ /* 0x000fc8000800063f */
[----:B------:R-:W-:-:S04]  /*2180*/  ULOP3.LUT UR4, UR4, 0x18, URZ, 0xc0, !UPT ;  /* 0x0000001804047892 */ /* 0x000fc8000f8ec03f */
[----:B------:R-:W-:-:S04]  /*2190*/  UIADD3 UR4, UR53, 0x20, UR4 ;  /* 0x0000002035047890 */ /* 0x000fc8000fffe004 */
[----:B------:R-:W-:-:S09]  /*21a0*/  UPRMT UR4, URZ, 0x654, UR4 ;  /* 0x000006543f047896 */ /* 0x000fd20008000004 */
[----:B------:R-:W-:Y:S01]  /*21b0*/  SYNCS.ARRIVE.TRANS64.RED.A1T0 RZ, [UR4], RZ ;  /* 0x000000ffffff79a7 */ /* 0x000fe20008100404 */
[----:B------:R-:W-:Y:S05]  /*21c0*/  @P0 BRA `(.L_x_31) ;  /* 0x0000000000040947 */ /* 0x000fea0003800000 */
[----:B------:R-:W-:Y:S01]  /*21d0*/  BPT.TRAP 0x1 ;  /* 0x000000040000795c */ /* 0x000fe20000300000 */
.L_x_31:
[----:B------:R-:W-:Y:S01]  /*21e0*/  UIADD3 UR4, UR53, 0x200, URZ ;  /* 0x0000020035047890 */ /* 0x000fe2000fffe03f */
[----:B------:R-:W-:Y:S02]  /*21f0*/  R2UR UR46, R23 ;  /* 0x00000000172e72ca */ /* 0x000fe400000e0000 */
[----:B------:R-:W-:Y:S01]  /*2200*/  R2UR UR45, R92 ;  /* 0x000000005c2d72ca */ /* 0x000fe200000e0000 */
[----:B------:R-:W-:-:S06]  /*2210*/  ULOP3.LUT UP0, URZ, UR4, 0x1bf, URZ, 0xc0, !UPT ;  /* 0x000001bf043f7892 */ /* 0x000fcc000f80c03f */
[----:B------:R-:W-:-:S04]  /*2220*/  PLOP3.LUT P0, PT, PT, PT, UP0, 0x80, 0x0 ;  /* 0x000000000000781c */ /* 0x000fc80003f0f008 */
[----:B------:R-:W-:Y:S02]  /*2230*/  USHF.L.U32 UR46, UR46, 0x8, URZ ;  /* 0x000000082e2e7899 */ /* 0x000fe4000800063f */
[----:B------:R-:W-:-:S07]  /*2240*/  USHF.L.U32 UR45, UR45, 0x6, URZ ;  /* 0x000000062d2d7899 */ /* 0x000fce000800063f */
[----:B------:R-:W-:Y:S05]  /*2250*/  @!P0 BRA `(.L_x_33) ;  /* 0x00000000007c8947 */ /* 0x000fea0003800000 */
[----:B------:R-:W-:Y:S01]  /*2260*/  MOV R23, 0x0 ;  /* 0x0000000000177802 */ /* 0x000fe20000000f00 */
[----:B------:R-:W-:Y:S01]  /*2270*/  ULDC.64 UR4, c[0x4][0x80] ;  /* 0x0100200000047ab9 */ /* 0x000fe20000000a00 */
[----:B------:R-:W-:Y:S01]  /*2280*/  ULDC.64 UR6, c[0x4][0x10] ;  /* 0x0100040000067ab9 */ /* 0x000fe20000000a00 */
[----:B--23--:R-:W-:Y:S01]  /*2290*/  IMAD.U32 R4, RZ, RZ, UR4 ;  /* 0x00000004ff047e24 */ /* 0x00cfe2000f8e00ff */
        /* <DEDUP_REMOVED lines=12> */
.L_x_34:
[----:B------:R1:W2:Y:S01]  /*2360*/  LDC.64 R14, c[0x4][R23] ;  /* 0x01000000170e7b82 */ /* 0x0002a20000000a00 */
[----:B------:R-:W-:Y:S01]  /*2370*/  ULDC.64 UR4, c[0x4][0x80] ;  /* 0x0100200000047ab9 */ /* 0x000fe20000000a00 */
[----:B------:R-:W-:Y:S01]  /*2380*/  ULDC.64 UR6, c[0x4][0x10] ;  /* 0x0100040000067ab9 */ /* 0x000fe20000000a00 */
[----:B------:R-:W-:Y:S02]  /*2390*/  IMAD.U32 R4, RZ, RZ, UR4 ;  /* 0x00000004ff047e24 */ /* 0x000fe4000f8e00ff */
        /* <DEDUP_REMOVED lines=8> */
[----:B-1----:R-:W-:-:S07]  /*2420*/  IMAD.MOV.U32 R13, RZ, RZ, RZ ;  /* 0x000000ffff0d7224 */ /* 0x002fce00078e00ff */
[----:B------:R-:W-:-:S07]  /*2430*/  LEPC R20, `(.L_x_33) ;  /* 0x000000001014794e */ /* 0x000fce0000000000 */
[----:B--2---:R-:W-:Y:S05]  /*2440*/  CALL.ABS.NOINC R14 ;  /* 0x000000000e007343 */ /* 0x004fea0003c00000 */
.L_x_33:
[----:B------:R-:W-:Y:S02]  /*2450*/  ULDC.64 UR4, c[0x0][0x590] ;  /* 0x0001640000047ab9 */ /* 0x000fe40000000a00 */
[----:B------:R-:W-:Y:S02]  /*2460*/  IMAD.U32 R104, RZ, RZ, UR4 ;  /* 0x00000004ff687e24 */ /* 0x000fe4000f8e00ff */
[----:B------:R-:W-:-:S03]  /*2470*/  IMAD.U32 R106, RZ, RZ, UR5 ;  /* 0x00000005ff6a7e24 */ /* 0x000fc6000f8e00ff */
[----:B------:R-:W-:-:S04]  /*2480*/  ISETP.NE.U32.AND P0, PT, R104, RZ, PT ;  /* 0x000000ff6800720c */ /* 0x000fc80003f05070 */
[----:B------:R-:W-:-:S13]  /*2490*/  ISETP.NE.AND.EX P0, PT, R106, RZ, PT, P0 ;  /* 0x000000ff6a00720c */ /* 0x000fda0003f05300 */
[----:B------:R-:W-:Y:S05]  /*24a0*/  @!P0 BRA `(.L_x_35) ;  /* 0x0000000000348947 */ /* 0x000fea0003800000 */
[----:B------:R-:W-:Y:S02]  /*24b0*/  ULDC.64 UR4, c[0x0][0x588] ;  /* 0x0001620000047ab9 */ /* 0x000fe40000000a00 */
[----:B------:R-:W-:-:S04]  /*24c0*/  ISETP.NE.U32.AND P1, PT, RZ, UR4, PT ;  /* 0x00000004ff007c0c */ /* 0x000fc8000bf25070 */
[----:B------:R-:W-:-:S13]  /*24d0*/  ISETP.NE.AND.EX P1, PT, RZ, UR5, PT, P1 ;  /* 0x00000005ff007c0c */ /* 0x000fda000bf25310 */
[----:B------:R-:W-:Y:S05]  /*24e0*/  @!P1 BRA `(.L_x_36) ;  /* 0x0000000000189947 */ /* 0x000fea0003800000 */
[----:B--23--:R-:W2:Y:S01]  /*24f0*/  LDC.64 R4, c[0x0][0x588] ;  /* 0x00016200ff047b82 */ /* 0x00cea20000000a00 */
[----:B------:R-:W-:-:S04]  /*2500*/  IMAD R3, R104, UR47, RZ ;  /* 0x0000002f68037c24 */ /* 0x000fc8000f8e02ff */
[----:B--2---:R-:W-:-:S05]  /*2510*/  IMAD.WIDE R4, R3, 0x4, R4 ;  /* 0x0000000403047825 */ /* 0x004fca00078e0204 */
[----:B-----5:R4:W5:Y:S01]  /*2520*/  LDG.E R90, desc[UR42][R4.64] ;  /* 0x0000002a045a7981 */ /* 0x020962000c1e1900 */
[----:B------:R-:W-:Y:S01]  /*2530*/  IMAD.MOV.U32 R88, RZ, RZ, 0x1 ;  /* 0x00000001ff587424 */ /* 0x000fe200078e00ff */
[----:B------:R-:W-:Y:S06]  /*2540*/  BRA `(.L_x_35) ;  /* 0x00000000000c7947 */ /* 0x000fec0003800000 */
.L_x_36:
[----:B------:R-:W-:Y:S01]  /*2550*/  ULDC UR4, c[0x0][0x580] ;  /* 0x0001600000047ab9 */ /* 0x000fe20000000800 */
[----:B------:R-:W-:Y:S02]  /*2560*/  IMAD.MOV.U32 R88, RZ, RZ, 0x1 ;  /* 0x00000001ff587424 */ /* 0x000fe400078e00ff */
[----:B-----5:R-:W-:-:S07]  /*2570*/  IMAD.U32 R90, RZ, RZ, UR4 ;  /* 0x00000004ff5a7e24 */ /* 0x020fce000f8e00ff */
.L_x_35:
[----:B------:R-:W1:Y:S02]  /*2580*/  LDC.64 R6, c[0x0][0x5b0] ;  /* 0x00016c00ff067b82 */ /* 0x000e640000000a00 */
[----:B-1----:R-:W-:-:S04]  /*2590*/  ISETP.NE.U32.AND P1, PT, R6, RZ, PT ;  /* 0x000000ff0600720c */ /* 0x002fc80003f25070 */
[----:B------:R-:W-:-:S13]  /*25a0*/  ISETP.NE.AND.EX P1, PT, R7, RZ, PT, P1 ;  /* 0x000000ff0700720c */ /* 0x000fda0003f25310 */
[----:B------:R-:W-:Y:S05]  /*25b0*/  @!P1 BRA `(.L_x_37) ;  /* 0x00000000002c9947 */ /* 0x000fea0003800000 */
[----:B------:R-:W-:Y:S02]  /*25c0*/  ULDC.64 UR4, c[0x0][0x5a8] ;  /* 0x00016a0000047ab9 */ /* 0x000fe40000000a00 */
[----:B------:R-:W-:-:S04]  /*25d0*/  ISETP.NE.U32.AND P1, PT, RZ, UR4, PT ;  /* 0x00000004ff007c0c */ /* 0x000fc8000bf25070 */
[----:B------:R-:W-:-:S13]  /*25e0*/  ISETP.NE.AND.EX P1, PT, RZ, UR5, PT, P1 ;  /* 0x00000005ff007c0c */ /* 0x000fda000bf25310 */
[----:B------:R-:W-:Y:S05]  /*25f0*/  @!P1 BRA `(.L_x_38) ;  /* 0x0000000000149947 */ /* 0x000fea0003800000 */
[----:B--234-:R-:W1:Y:S01]  /*2600*/  LDC.64 R4, c[0x0][0x5a8] ;  /* 0x00016a00ff047b82 */ /* 0x01ce620000000a00 */
[----:B------:R-:W-:-:S04]  /*2610*/  IMAD R3, R6, UR47, RZ ;  /* 0x0000002f06037c24 */ /* 0x000fc8000f8e02ff */
[----:B-1----:R-:W-:-:S05]  /*2620*/  IMAD.WIDE R4, R3, 0x4, R4 ;  /* 0x0000000403047825 */ /* 0x002fca00078e0204 */
[----:B-----5:R1:W5:Y:S01]  /*2630*/  LDG.E R91, desc[UR42][R4.64] ;  /* 0x0000002a045b7981 */ /* 0x020362000c1e1900 */
[----:B------:R-:W-:Y:S05]  /*2640*/  BRA `(.L_x_37) ;  /* 0x0000000000087947 */ /* 0x000fea0003800000 */
.L_x_38:
[----:B------:R-:W-:Y:S02]  /*2650*/  ULDC UR4, c[0x0][0x5a0] ;  /* 0x0001680000047ab9 */ /* 0x000fe40000000800 */
[----:B-----5:R-:W-:-:S07]  /*2660*/  IMAD.U32 R91, RZ, RZ, UR4 ;  /* 0x00000004ff5b7e24 */ /* 0x020fce000f8e00ff */
.L_x_37:
[----:B------:R-:W-:Y:S01]  /*2670*/  ULDC.64 UR4, c[0x0][0x588] ;  /* 0x0001620000047ab9 */ /* 0x000fe20000000a00 */
[----:B------:R-:W-:Y:S01]  /*2680*/  ISETP.NE.U32.AND P1, PT, R104, RZ, PT ;  /* 0x000000ff6800720c */ /* 0x000fe20003f25070 */
[----:B------:R-:W-:Y:S02]  /*2690*/  UISETP.NE.U32.AND UP0, UPT, UR4, URZ, UPT ;  /* 0x0000003f0400728c */ /* 0x000fe4000bf05070 */
[----:B------:R-:W-:Y:S01]  /*26a0*/  ISETP.NE.U32.AND P3, PT, RZ, UR4, PT ;  /* 0x00000004ff007c0c */ /* 0x000fe2000bf65070 */
[----:B--23--:R-:W-:Y:S01]  /*26b0*/  IMAD.MOV.U32 R3, RZ, RZ, 0x1 ;  /* 0x00000001ff037424 */ /* 0x00cfe200078e00ff */
[----:B------:R-:W-:Y:S01]  /*26c0*/  ISETP.NE.AND.EX P4, PT, R106, RZ, PT, P1 ;  /* 0x000000ff6a00720c */ /* 0x000fe20003f85310 */
[----:B------:R-:W-:Y:S02]  /*26d0*/  UISETP.NE.AND.EX UP0, UPT, UR5, URZ, UPT, UP0 ;  /* 0x0000003f0500728c */ /* 0x000fe4000bf05300 */
[----:B------:R-:W-:Y:S01]  /*26e0*/  ISETP.NE.AND.EX P3, PT, RZ, UR5, PT, P3 ;  /* 0x00000005ff007c0c */ /* 0x000fe2000bf65330 */
[----:B------:R-:W-:-:S03]  /*26f0*/  IMAD.MOV.U32 R0, RZ, RZ, 0x1 ;  /* 0x00000001ff007424 */ /* 0x000fc600078e00ff */
[----:B------:R-:W-:-:S04]  /*2700*/  PLOP3.LUT P2, PT, PT, PT, UP0, 0x80, 0x0 ;  /* 0x000000000000781c */ /* 0x000fc80003f4f008 */
[----:B------:R-:W-:-:S05]  /*2710*/  PLOP3.LUT P2, PT, P2, PT, PT, 0x8, 0x0 ;  /* 0x000000000000781c */ /* 0x000fca000174e170 */
[----:B------:R-:W-:Y:S08]  /*2720*/  @P3 BRA P4, `(.L_x_39) ;  /* 0x0000000000283947 */ /* 0x000ff00002000000 */
[----:B------:R-:W-:Y:S04]  /*2730*/  BSSY B0, `(.L_x_40) ;  /* 0x0000008000007945 */ /* 0x000fe80003800000 */
[----:B------:R-:W-:Y:S05]  /*2740*/  @!P0 BRA `(.L_x_41) ;  /* 0x0000000000148947 */ /* 0x000fea0003800000 */
[----:B------:R-:W-:Y:S02]  /*2750*/  LOP3.LUT P4, RZ, R88, 0xff, RZ, 0xc0, !PT ;  /* 0x000000ff58ff7812 */ /* 0x000fe4000788c0ff */
[----:B------:R-:W-:-:S11]  /*2760*/  PLOP3.LUT P3, PT, P2, PT, PT, 0x80, 0x0 ;  /* 0x000000000000781c */ /* 0x000fd6000176f070 */
[----:B------:R-:W-:Y:S05]  /*2770*/  @!P4 BRA `(.L_x_42) ;  /* 0x00000000000cc947 */ /* 0x000fea0003800000 */
[----:B-----5:R-:W-:Y:S01]  /*2780*/  FSETP.EQ.AND P3, PT, R90, RZ, PT ;  /* 0x000000ff5a00720b */ /* 0x020fe20003f62000 */
[----:B------:R-:W-:-:S12]  /*2790*/  BRA `(.L_x_42) ;  /* 0x0000000000047947 */ /* 0x000fd80003800000 */
.L_x_41:
[----:B-----5:R-:W-:-:S13]  /*27a0*/  FSETP.EQ.AND P3, PT, R90, RZ, PT ;  /* 0x000000ff5a00720b */ /* 0x020fda0003f62000 */
.L_x_42:
[----:B------:R-:W-:Y:S05]  /*27b0*/  BSYNC B0 ;  /* 0x0000000000007941 */ /* 0x000fea0003800000 */
.L_x_40:
[----:B------:R-:W-:-:S07]  /*27c0*/  SEL R3, RZ, 0x1, P3 ;  /* 0x00000001ff037807 */ /* 0x000fce0001800000 */
.L_x_39:
[----:B------:R-:W-:Y:S04]  /*27d0*/  BSSY B0, `(.L_x_43) ;  /* 0x0000007000007945 */ /* 0x000fe80003800000 */
[----:B------:R-:W-:Y:S05]  /*27e0*/  @!P0 BRA `(.L_x_44) ;  /* 0x0000000000108947 */ /* 0x000fea0003800000 */
[----:B------:R-:W-:-:S13]  /*27f0*/  LOP3.LUT P0, RZ, R88, 0xff, RZ, 0xc0, !PT ;  /* 0x000000ff58ff7812 */ /* 0x000fda000780c0ff */
[----:B------:R-:W-:Y:S05]  /*2800*/  @!P0 BRA `(.L_x_45) ;  /* 0x00000000000c8947 */ /* 0x000fea0003800000 */
[----:B-----5:R-:W-:Y:S01]  /*2810*/  FSETP.EQ.AND P2, PT, R90, RZ, PT ;  /* 0x000000ff5a00720b */ /* 0x020fe20003f42000 */
[----:B------:R-:W-:-:S12]  /*2820*/  BRA `(.L_x_45) ;  /* 0x0000000000047947 */ /* 0x000fd80003800000 */
.L_x_44:
[----:B-----5:R-:W-:-:S13]  /*2830*/  FSETP.EQ.AND P2, PT, R90, RZ, PT ;  /* 0x000000ff5a00720b */ /* 0x020fda0003f42000 */
.L_x_45:
[----:B------:R-:W-:Y:S05]  /*2840*/  BSYNC B0 ;  /* 0x0000000000007941 */ /* 0x000fea0003800000 */
.L_x_43:
[----:B-1--4-:R-:W-:Y:S01]  /*2850*/  PRMT R4, R3, 0x9910, RZ ;  /* 0x0000991003047816 */ /* 0x012fe200000000ff */
[----:B------:R-:W-:Y:S01]  /*2860*/  BSSY B0, `(.L_x_46) ;  /* 0x000002a000007945 */ /* 0x000fe20003800000 */
[----:B------:R-:W-:Y:S01]  /*2870*/  LOP3.LUT R89, R89, 0x1, RZ, 0x3c, !PT ;  /* 0x0000000159597812 */ /* 0x000fe200078e3cff */
[----:B------:R-:W-:Y:S01]  /*2880*/  IMAD.MOV.U32 R3, RZ, RZ, RZ ;  /* 0x000000ffff037224 */ /* 0x000fe200078e00ff */
[----:B------:R-:W-:Y:S02]  /*2890*/  ISETP.NE.AND P0, PT, R4, RZ, PT ;  /* 0x000000ff0400720c */ /* 0x000fe40003f05270 */
[----:B------:R-:W-:Y:S02]  /*28a0*/  CS2R R6, SRZ ;  /* 0x0000000000067805 */ /* 0x000fe4000001ff00 */
[----:B------:R-:W-:Y:S02]  /*28b0*/  CS2R R4, SRZ ;  /* 0x0000000000047805 */ /* 0x000fe4000001ff00 */
[----:B------:R-:W-:-:S02]  /*28c0*/  CS2R R10, SRZ ;  /* 0x00000000000a7805 */ /* 0x000fc4000001ff00 */
[----:B------:R-:W-:-:S05]  /*28d0*/  CS2R R8, SRZ ;  /* 0x0000000000087805 */ /* 0x000fca000001ff00 */
[----:B------:R-:W-:Y:S05]  /*28e0*/  @!P0 BRA `(.L_x_47) ;  /* 0x0000000000848947 */ /* 0x000fea0003800000 */
[----:B------:R-:W-:-:S13]  /*28f0*/  ISETP.NE.AND P3, PT, R98, 0x3, PT ;  /* 0x000000036200780c */ /* 0x000fda0003f65270 */
[----:B------:R-:W-:Y:S05]  /*2900*/  @!P3 BRA `(.L_x_48) ;  /* 0x000000000004b947 */ /* 0x000fea0003800000 */
[----:B------:R-:W-:Y:S01]  /*2910*/  BPT.TRAP 0x1 ;  /* 0x000000040000795c */ /* 0x000fe20000300000 */
.L_x_48:
[----:B------:R-:W-:Y:S01]  /*2920*/  SHF.L.U32 R4, R89, 0x1f, RZ ;  /* 0x0000001f59047819 */ /* 0x000fe200000006ff */
[----:B------:R-:W-:Y:S01]  /*2930*/  BSSY B1, `(.L_x_49) ;  /* 0x0000005000017945 */ /* 0x000fe20003800000 */
[----:B------:R-:W-:Y:S02]  /*2940*/  IMAD.MOV.U32 R3, RZ, RZ, 0x1 ;  /* 0x00000001ff037424 */ /* 0x000fe400078e00ff */
[----:B------:R-:W1:Y:S01]  /*2950*/  SYNCS.PHASECHK.TRANS64.TRYWAIT P3, [UR53+0x40], R4 ;  /* 0x00004004ff0075a7 */ /* 0x000e620008060175 */
[----:B------:R-:W-:Y:S01]  /*2960*/  IMAD.MOV.U32 R6, RZ, RZ, RZ ;  /* 0x000000ffff067224 */ /* 0x000fe200078e00ff */
[----:B-1----:R-:W-:Y:S06]  /*2970*/  @!P3 BRA `(.L_x_50) ;  /* 0x000000500024b947 */ /* 0x002fec0003800000 */
.L_x_166:
[----:B------:R-:W-:Y:S05]  /*2980*/  BSYNC B1 ;  /* 0x0000000000017941 */ /* 0x000fea0003800000 */
.L_x_49:
[----:B-1----:R-:W-:Y:S02]  /*2990*/  CS2R R4, SRZ ;  /* 0x0000000000047805 */ /* 0x002fe4000001ff00 */
[----:B------:R-:W-:Y:S02]  /*29a0*/  CS2R R10, SRZ ;  /* 0x00000000000a7805 */ /* 0x000fe4000001ff00 */
[----:B------:R-:W-:Y:S01]  /*29b0*/  CS2R R8, SRZ ;  /* 0x0000000000087805 */ /* 0x000fe2000001ff00 */
[----:B------:R-:W-:Y:S06]  /*29c0*/  @P2 BRA `(.L_x_47) ;  /* 0x00000000004c2947 */ /* 0x000fec0003800000 */
[C---:B------:R-:W-:Y:S01]  /*29d0*/  IMAD.SHL.U32 R4, R18.reuse, 0x10, RZ ;  /* 0x0000001012047824 */ /* 0x040fe200078e00ff */
[----:B------:R-:W-:Y:S01]  /*29e0*/  SHF.R.U32.HI R7, RZ, 0x1, R18 ;  /* 0x00000001ff077819 */ /* 0x000fe20000011612 */
[C---:B------:R-:W-:Y:S01]  /*29f0*/  IMAD.SHL.U32 R5, R18.reuse, 0x20, RZ ;  /* 0x0000002012057824 */ /* 0x040fe200078e00ff */
[C---:B------:R-:W-:Y:S01]  /*2a00*/  LOP3.LUT P3, RZ, R18.reuse, 0x4, RZ, 0xc0, !PT ;  /* 0x0000000412ff7812 */ /* 0x040fe2000786c0ff */
[----:B------:R-:W-:Y:S01]  /*2a10*/  IMAD.SHL.U32 R9, R18, 0x4, RZ ;  /* 0x0000000412097824 */ /* 0x000fe200078e00ff */
[----:B------:R-:W-:Y:S01]  /*2a20*/  LOP3.LUT R4, R4, 0xe00, RZ, 0xc0, !PT ;  /* 0x00000e0004047812 */ /* 0x000fe200078ec0ff */
[----:B------:R-:W-:Y:S05]  /*2a30*/  WARPSYNC.ALL ;  /* 0x0000000000007948 */ /* 0x000fea0003800000 */
[----:B------:R-:W-:-:S02]  /*2a40*/  LOP3.LUT R6, R5, 0xc0, RZ, 0xc0, !PT ;  /* 0x000000c005067812 */ /* 0x000fc400078ec0ff */
[----:B------:R-:W-:Y:S02]  /*2a50*/  LOP3.LUT R4, R4, 0x20, R5, 0xf8, !PT ;  /* 0x0000002004047812 */ /* 0x000fe400078ef805 */
[----:B------:R-:W-:Y:S02]  /*2a60*/  LOP3.LUT R6, R6, 0x8, R7, 0xf8, !PT ;  /* 0x0000000806067812 */ /* 0x000fe400078ef807 */
[----:B------:R-:W-:Y:S02]  /*2a70*/  LOP3.LUT R4, R4, 0x100, R5, 0xf8, !PT ;  /* 0x0000010004047812 */ /* 0x000fe400078ef805 */
[----:B------:R-:W-:-:S04]  /*2a80*/  LOP3.LUT R9, R6, 0x18, R9, 0x78, !PT ;  /* 0x0000001806097812 */ /* 0x000fc800078e7809 */
[----:B------:R-:W-:-:S04]  /*2a90*/  LOP3.LUT R4, R4, R9, RZ, 0xfc, !PT ;  /* 0x0000000904047212 */ /* 0x000fc800078efcff */
[----:B------:R-:W-:-:S05]  /*2aa0*/  LEA R8, R4, UR53, 0x1 ;  /* 0x0000003504087c11 */ /* 0x000fca000f8e08ff */
[C---:B------:R-:W-:Y:S02]  /*2ab0*/  VIADD R5, R8.reuse, 0x200 ;  /* 0x0000020008057836 */ /* 0x040fe40000000000 */
[----:B------:R-:W-:Y:S02]  /*2ac0*/  VIADD R4, R8, 0x220 ;  /* 0x0000022008047836 */ /* 0x000fe40000000000 */
[----:B------:R-:W-:Y:S01]  /*2ad0*/  @P3 VIADD R4, R5, 0xffffffe0 ;  /* 0xffffffe005043836 */ /* 0x000fe20000000000 */
[----:B------:R-:W1:Y:S05]  /*2ae0*/  LDSM.16.M88.4 R8, [R8+0x200] ;  /* 0x000200000808783b */ /* 0x000e6a0000000200 */
[----:B------:R-:W2:Y:S02]  /*2af0*/  LDSM.16.M88.4 R4, [R4] ;  /* 0x000000000404783b */ /* 0x000ea40000000200 */
.L_x_47:
[----:B------:R-:W-:Y:S05]  /*2b00*/  BSYNC B0 ;  /* 0x0000000000007941 */ /* 0x000fea0003800000 */
.L_x_46:
[C---:B------:R-:W-:Y:S01]  /*2b10*/  IMAD.SHL.U32 R97, R18.reuse, 0x20, RZ ;  /* 0x0000002012617824 */ /* 0x040fe200078e00ff */
[----:B------:R-:W-:Y:S01]  /*2b20*/  SHF.R.U32.HI R15, RZ, 0x1, R18 ;  /* 0x00000001ff0f7819 */ /* 0x000fe20000011612 */
[----:B------:R-:W-:Y:S01]  /*2b30*/  IMAD.SHL.U32 R12, R18, 0x10, RZ ;  /* 0x00000010120c7824 */ /* 0x000fe200078e00ff */
[----:B-1----:R-:W-:Y:S01]  /*2b40*/  LOP3.LUT R93, R10, 0xffff0000, RZ, 0xc0, !PT ;  /* 0xffff00000a5d7812 */ /* 0x002fe200078ec0ff */
[----:B------:R-:W-:Y:S01]  /*2b50*/  IMAD.SHL.U32 R99, R18, 0x4, RZ ;  /* 0x0000000412637824 */ /* 0x000fe200078e00ff */
[----:B------:R-:W-:Y:S01]  /*2b60*/  LOP3.LUT R14, R97, 0xc0, RZ, 0xc0, !PT ;  /* 0x000000c0610e7812 */ /* 0x000fe200078ec0ff */
[----:B------:R-:W-:Y:S01]  /*2b70*/  IMAD.U32 R21, R9, 0x10000, RZ ;  /* 0x0001000009157824 */ /* 0x000fe200078e00ff */
[----:B------:R-:W-:Y:S01]  /*2b80*/  LOP3.LUT R12, R12, 0xe00, RZ, 0xc0, !PT ;  /* 0x00000e000c0c7812 */ /* 0x000fe200078ec0ff */
[----:B------:R-:W-:Y:S01]  /*2b90*/  IMAD.U32 R23, R10, 0x10000, RZ ;  /* 0x000100000a177824 */ /* 0x000fe200078e00ff */
[----:B------:R-:W-:Y:S01]  /*2ba0*/  LOP3.LUT R14, R14, 0x8, R15, 0xf8, !PT ;  /* 0x000000080e0e7812 */ /* 0x000fe200078ef80f */
[----:B------:R-:W-:Y:S01]  /*2bb0*/  IMAD.U32 R95, R11, 0x10000, RZ ;  /* 0x000100000b5f7824 */ /* 0x000fe200078e00ff */
[----:B------:R-:W-:Y:S01]  /*2bc0*/  LOP3.LUT R15, R8, 0xffff0000, RZ, 0xc0, !PT ;  /* 0xffff0000080f7812 */ /* 0x000fe200078ec0ff */
[----:B-----5:R-:W-:Y:S01]  /*2bd0*/  FMUL R94, R90, R93 ;  /* 0x0000005d5a5e7220 */ /* 0x020fe20000400000 */
[----:B------:R-:W-:Y:S01]  /*2be0*/  LOP3.LUT R9, R9, 0xffff0000, RZ, 0xc0, !PT ;  /* 0xffff000009097812 */ /* 0x000fe200078ec0ff */
[----:B--2---:R-:W-:Y:S01]  /*2bf0*/  IMAD.U32 R101, R5, 0x10000, RZ ;  /* 0x0001000005657824 */ /* 0x004fe200078e00ff */
[----:B------:R-:W-:Y:S01]  /*2c00*/  LOP3.LUT R12, R12, 0x20, R97, 0xf8, !PT ;  /* 0x000000200c0c7812 */ /* 0x000fe200078ef861 */
[----:B------:R-:W-:Y:S01]  /*2c10*/  IMAD.U32 R105, R6, 0x10000, RZ ;  /* 0x0001000006697824 */ /* 0x000fe200078e00ff */
[----:B------:R-:W-:Y:S01]  /*2c20*/  LOP3.LUT R113, R14, 0x18, R99, 0x78, !PT ;  /* 0x000000180e717812 */ /* 0x000fe200078e7863 */
[C---:B------:R-:W-:Y:S01]  /*2c30*/  FMUL R14, R90.reuse, R15 ;  /* 0x0000000f5a0e7220 */ /* 0x040fe20000400000 */
[----:B------:R-:W-:Y:S01]  /*2c40*/  LOP3.LUT R11, R11, 0xffff0000, RZ, 0xc0, !PT ;  /* 0xffff00000b0b7812 */ /* 0x000fe200078ec0ff */
[C---:B------:R-:W-:Y:S01]  /*2c50*/  FMUL R15, R90.reuse, R21 ;  /* 0x000000155a0f7220 */ /* 0x040fe20000400000 */
[----:B------:R-:W-:Y:S01]  /*2c60*/  FMUL R92, R90, R9 ;  /* 0x000000095a5c7220 */ /* 0x000fe20000400000 */
[----:B------:R-:W-:Y:S01]  /*2c70*/  LOP3.LUT R12, R12, 0x100, R97, 0xf8, !PT ;  /* 0x000001000c0c7812 */ /* 0x000fe200078ef861 */
[----:B------:R-:W-:Y:S01]  /*2c80*/  FMUL R21, R90, R23 ;  /* 0x000000175a157220 */ /* 0x000fe20000400000 */
[C---:B------:R-:W-:Y:S01]  /*2c90*/  LOP3.LUT R99, R4.reuse, 0xffff0000, RZ, 0xc0, !PT ;  /* 0xffff000004637812 */ /* 0x040fe200078ec0ff */
[----:B------:R-:W-:Y:S01]  /*2ca0*/  IMAD.U32 R97, R4, 0x10000, RZ ;  /* 0x0001000004617824 */ /* 0x000fe200078e00ff */
[----:B------:R-:W-:Y:S01]  /*2cb0*/  LOP3.LUT R4, R18, 0xff, RZ, 0xc0, !PT ;  /* 0x000000ff12047812 */ /* 0x000fe200078ec0ff */
[----:B------:R-:W-:Y:S01]  /*2cc0*/  FMUL R95, R90, R95 ;  /* 0x0000005f5a5f7220 */ /* 0x000fe20000400000 */
[----:B------:R-:W-:Y:S01]  /*2cd0*/  LOP3.LUT R103, R5, 0xffff0000, RZ, 0xc0, !PT ;  /* 0xffff000005677812 */ /* 0x000fe200078ec0ff */
[C---:B------:R-:W-:Y:S01]  /*2ce0*/  FFMA R5, R91.reuse, R58, R15 ;  /* 0x0000003a5b057223 */ /* 0x040fe2000000000f */
[----:B------:R-:W-:Y:S01]  /*2cf0*/  LOP3.LUT R107, R6, 0xffff0000, RZ, 0xc0, !PT ;  /* 0xffff0000066b7812 */ /* 0x000fe200078ec0ff */
[C---:B------:R-:W-:Y:S01]  /*2d00*/  FFMA R6, R91.reuse, R59, R92 ;  /* 0x0000003b5b067223 */ /* 0x040fe2000000005c */
[----:B------:R-:W-:Y:S01]  /*2d10*/  FMUL R96, R90, R11 ;  /* 0x0000000b5a607220 */ /* 0x000fe20000400000 */
[C---:B------:R-:W-:Y:S01]  /*2d20*/  FFMA R60, R91.reuse, R60, R21 ;  /* 0x0000003c5b3c7223 */ /* 0x040fe20000000015 */
[----:B------:R-:W-:Y:S01]  /*2d30*/  FFMA R61, R91, R61, R94 ;  /* 0x0000003d5b3d7223 */ /* 0x000fe2000000005e */
[----:B------:R-:W-:Y:S01]  /*2d40*/  IMAD.U32 R13, R8, 0x10000, RZ ;  /* 0x00010000080d7824 */ /* 0x000fe200078e00ff */
[C---:B------:R-:W-:Y:S01]  /*2d50*/  LOP3.LUT R111, R7.reuse, 0xffff0000, RZ, 0xc0, !PT ;  /* 0xffff0000076f7812 */ /* 0x040fe200078ec0ff */
[C---:B------:R-:W-:Y:S01]  /*2d60*/  FMUL R97, R90.reuse, R97 ;  /* 0x000000615a617220 */ /* 0x040fe20000400000 */
[----:B------:R-:W-:Y:S01]  /*2d70*/  FMUL R102, R90, R99 ;  /* 0x000000635a667220 */ /* 0x000fe20000400000 */
[----:B------:R-:W-:Y:S01]  /*2d80*/  IMAD.U32 R109, R7, 0x10000, RZ ;  /* 0x00010000076d7824 */ /* 0x000fe200078e00ff */
[----:B------:R-:W-:Y:S01]  /*2d90*/  LOP3.LUT R113, R12, R113, RZ, 0xfc, !PT ;  /* 0x000000710c717212 */ /* 0x000fe200078efcff */
[----:B------:R-:W-:-:S02]  /*2da0*/  VIADD R4, R4, 0x1f ;  /* 0x0000001f04047836 */ /* 0x000fc40000000000 */
[C---:B------:R-:W-:Y:S01]  /*2db0*/  FFMA R7, R91.reuse, R62, R95 ;  /* 0x0000003e5b077223 */ /* 0x040fe2000000005f */
[C---:B------:R-:W-:Y:S01]  /*2dc0*/  FFMA R8, R91.reuse, R63, R96 ;  /* 0x0000003f5b087223 */ /* 0x040fe20000000060 */
[----:B------:R-:W-:Y:S01]  /*2dd0*/  F2FP.BF16.F32.PACK_AB R5, R6, R5 ;  /* 0x000000050605723e */ /* 0x000fe200000010ff */
[C---:B------:R-:W-:Y:S01]  /*2de0*/  FMUL R12, R90.reuse, R13 ;  /* 0x0000000d5a0c7220 */ /* 0x040fe20000400000 */
[C---:B------:R-:W-:Y:S01]  /*2df0*/  FFMA R64, R91.reuse, R64, R97 ;  /* 0x000000405b407223 */ /* 0x040fe20000000061 */
[----:B------:R-:W-:Y:S01]  /*2e00*/  FFMA R65, R91, R65, R102 ;  /* 0x000000415b417223 */ /* 0x000fe20000000066 */
[----:B------:R-:W-:Y:S01]  /*2e10*/  F2FP.BF16.F32.PACK_AB R6, R61, R60 ;  /* 0x0000003c3d06723e */ /* 0x000fe200000010ff */
[----:B------:R-:W-:Y:S02]  /*2e20*/  IMAD.MOV.U32 R20, RZ, RZ, 0x20 ;  /* 0x00000020ff147424 */ /* 0x000fe400078e00ff */
[C---:B------:R-:W-:Y:S01]  /*2e30*/  FMUL R101, R90.reuse, R101 ;  /* 0x000000655a657220 */ /* 0x040fe20000400000 */
[----:B------:R-:W-:Y:S01]  /*2e40*/  FMUL R58, R90, R103 ;  /* 0x000000675a3a7220 */ /* 0x000fe20000400000 */
[----:B------:R-:W-:Y:S01]  /*2e50*/  LOP3.LUT P4, RZ, R18, 0x4, RZ, 0xc0, !PT ;  /* 0x0000000412ff7812 */ /* 0x000fe2000788c0ff */
[C---:B------:R-:W-:Y:S01]  /*2e60*/  FMUL R105, R90.reuse, R105 ;  /* 0x000000695a697220 */ /* 0x040fe20000400000 */
[C---:B------:R-:W-:Y:S01]  /*2e70*/  FMUL R60, R90.reuse, R107 ;  /* 0x0000006b5a3c7220 */ /* 0x040fe20000400000 */
[C---:B------:R-:W-:Y:S01]  /*2e80*/  FMUL R109, R90.reuse, R109 ;  /* 0x0000006d5a6d7220 */ /* 0x040fe20000400000 */
[----:B------:R-:W-:Y:S01]  /*2e90*/  FMUL R62, R90, R111 ;  /* 0x0000006f5a3e7220 */ /* 0x000fe20000400000 */
[----:B------:R-:W-:Y:S01]  /*2ea0*/  LEA R13, R113, UR53, 0x1 ;  /* 0x00000035710d7c11 */ /* 0x000fe2000f8e08ff */
[C---:B------:R-:W-:Y:S01]  /*2eb0*/  FFMA R57, R91.reuse, R57, R14 ;  /* 0x000000395b397223 */ /* 0x040fe2000000000e */
[----:B------:R-:W-:Y:S01]  /*2ec0*/  ISETP.GT.U32.AND P3, PT, R4, 0x3e, PT ;  /* 0x0000003e0400780c */ /* 0x000fe20003f64070 */
[C---:B------:R-:W-:Y:S01]  /*2ed0*/  FFMA R4, R91.reuse, R56, R12 ;  /* 0x000000385b047223 */ /* 0x040fe2000000000c */
[----:B------:R-:W-:Y:S01]  /*2ee0*/  F2FP.BF16.F32.PACK_AB R7, R8, R7 ;  /* 0x000000070807723e */ /* 0x000fe200000010ff */
[C---:B------:R-:W-:Y:S01]  /*2ef0*/  FFMA R9, R91.reuse, R66, R101 ;  /* 0x000000425b097223 */ /* 0x040fe20000000065 */
[----:B------:R-:W-:Y:S01]  /*2f00*/  FFMA R10, R91, R67, R58 ;  /* 0x000000435b0a7223 */ /* 0x000fe2000000003a */
[----:B------:R-:W-:Y:S01]  /*2f10*/  F2FP.BF16.F32.PACK_AB R8, R65, R64 ;  /* 0x000000404108723e */ /* 0x000fe200000010ff */
[C---:B------:R-:W-:Y:S01]  /*2f20*/  FFMA R68, R91.reuse, R68, R105 ;  /* 0x000000445b447223 */ /* 0x040fe20000000069 */
[C---:B------:R-:W-:Y:S01]  /*2f30*/  FFMA R69, R91.reuse, R69, R60 ;  /* 0x000000455b457223 */ /* 0x040fe2000000003c */
[C---:B------:R-:W-:Y:S01]  /*2f40*/  FFMA R11, R91.reuse, R70, R109 ;  /* 0x000000465b0b7223 */ /* 0x040fe2000000006d */
[----:B------:R-:W-:Y:S01]  /*2f50*/  FFMA R56, R91, R71, R62 ;  /* 0x000000475b387223 */ /* 0x000fe2000000003e */
[----:B------:R-:W-:Y:S01]  /*2f60*/  SEL R20, R20, 0xffffffe0, !P4 ;  /* 0xffffffe014147807 */ /* 0x000fe20006000000 */
[----:B------:R-:W-:Y:S01]  /*2f70*/  VIADD R64, R13, 0x200 ;  /* 0x000002000d407836 */ /* 0x000fe20000000000 */
[----:B------:R-:W-:Y:S01]  /*2f80*/  F2FP.BF16.F32.PACK_AB R4, R57, R4 ;  /* 0x000000043904723e */ /* 0x000fe200000010ff */
[----:B------:R-:W-:Y:S05]  /*2f90*/  WARPSYNC.ALL ;  /* 0x0000000000007948 */ /* 0x000fea0003800000 */
[----:B------:R-:W-:Y:S01]  /*2fa0*/  F2FP.BF16.F32.PACK_AB R9, R10, R9 ;  /* 0x000000090a09723e */ /* 0x000fe200000010ff */
[----:B------:R-:W-:Y:S01]  /*2fb0*/  IMAD.IADD R23, R64, 0x1, R20 ;  /* 0x0000000140177824 */ /* 0x000fe200078e0214 */
[----:B------:R-:W-:Y:S01]  /*2fc0*/  F2FP.BF16.F32.PACK_AB R10, R69, R68 ;  /* 0x00000044450a723e */ /* 0x000fe200000010ff */
[----:B------:R1:W-:Y:S01]  /*2fd0*/  STSM.16.M88.4 [R13+0x200], R4 ;  /* 0x000200040d007844 */ /* 0x0003e20000000200 */
[----:B------:R-:W-:Y:S01]  /*2fe0*/  F2FP.BF16.F32.PACK_AB R11, R56, R11 ;  /* 0x0000000b380b723e */ /* 0x000fe200000010ff */
[----:B------:R-:W-:Y:S04]  /*2ff0*/  BSSY B0, `(.L_x_51) ;  /* 0x0000010000007945 */ /* 0x000fe80003800000 */
[----:B------:R1:W-:Y:S01]  /*3000*/  STSM.16.M88.4 [R23], R8 ;  /* 0x0000000817007844 */ /* 0x0003e20000000200 */
[----:B------:R-:W-:Y:S01]  /*3010*/  @!PT LDS RZ, [RZ] ;  /* 0x00000000fffff984 */ /* 0x000fe20000000800 */
[----:B------:R-:W-:Y:S01]  /*3020*/  @!PT LDS RZ, [RZ] ;  /* 0x00000000fffff984 */ /* 0x000fe20000000800 */
[----:B------:R-:W-:Y:S01]  /*3030*/  @!PT LDS RZ, [RZ] ;  /* 0x00000000fffff984 */ /* 0x000fe20000000800 */
[----:B------:R-:W-:Y:S01]  /*3040*/  @!PT LDS RZ, [RZ] ;  /* 0x00000000fffff984 */ /* 0x000fe20000000800 */
[----:B------:R2:W-:Y:S06]  /*3050*/  MEMBAR.ALL.CTA ;  /* 0x0000000000007992 */ /* 0x0005ec0000008000 */
[----:B--2---:R-:W2:Y:S02]  /*3060*/  FENCE.VIEW.ASYNC.S ;  /* 0x00000000000073c6 */ /* 0x004ea40000000000 */
[----:B--2---:R-:W-:Y:S06]  /*3070*/  BAR.SYNC.DEFER_BLOCKING 0x1, 0x100 ;  /* 0x0044000000007b1d */ /* 0x004fec0000010000 */
[----:B------:R-:W-:Y:S05]  /*3080*/  @P3 BRA `(.L_x_52) ;  /* 0x0000000000183947 */ /* 0x000fea0003800000 */
[----:B------:R-:W-:Y:S02]  /*3090*/  UIADD3 UR4, UP0, UR54, 0x4f0, URZ ;  /* 0x000004f036047890 */ /* 0x000fe4000ff1e03f */
[----:B------:R-:W-:Y:S02]  /*30a0*/  UIADD3 UR44, UR53, 0x200, URZ ;  /* 0x00000200352c7890 */ /* 0x000fe4000fffe03f */
[----:B------:R-:W-:-:S09]  /*30b0*/  UIADD3.X UR5, URZ, UR55, URZ, UP0, !UPT ;  /* 0x000000373f057290 */ /* 0x000fd200087fe43f */
[----:B------:R2:W-:Y:S01]  /*30c0*/  UTMASTG.3D [UR44], [UR4] ;  /* 0x0000002c040073b5 */ /* 0x0005e20008010000 */
[----:B------:R0:W-:Y:S01]  /*30d0*/  UTMACMDFLUSH ;  /* 0x00000000000079b7 */ /* 0x0001e20000000000 */
[----:B--2---:R-:W-:-:S04]  /*30e0*/  DEPBAR.LE SB0, 0x1 ;  /* 0x000080400000791a */ /* 0x004fc80000000000 */
.L_x_52:
[----:B------:R-:W-:Y:S05]  /*30f0*/  BSYNC B0 ;  /* 0x0000000000007941 */ /* 0x000fea0003800000 */
.L_x_51:
[----:B------:R-:W-:Y:S01]  /*3100*/  BAR.SYNC.DEFER_BLOCKING 0x1, 0x100 ;  /* 0x0044000000007b1d */ /* 0x000fe20000010000 */
[----:B------:R-:W-:-:S13]  /*3110*/  ISETP.NE.AND P5, PT, RZ, UR48, PT ;  /* 0x00000030ff007c0c */ /* 0x000fda000bfa5270 */
[----:B------:R-:W-:Y:S05]  /*3120*/  @!P5 BRA `(.L_x_53) ;  /* 0x000000000034d947 */ /* 0x000fea0003800000 */
[----:B------:R-:W-:Y:S04]  /*3130*/  BSSY B0, `(.L_x_54) ;  /* 0x0000009000007945 */ /* 0x000fe80003800000 */
[----:B------:R-:W-:Y:S05]  /*3140*/  @!P0 BRA `(.L_x_55) ;  /* 0x00000000001c8947 */ /* 0x000fea0003800000 */
[----:B------:R-:W-:-:S13]  /*3150*/  ISETP.NE.AND P5, PT, R98, 0x3, PT ;  /* 0x000000036200780c */ /* 0x000fda0003fa5270 */
[----:B------:R-:W-:Y:S05]  /*3160*/  @!P5 BRA `(.L_x_56) ;  /* 0x000000000004d947 */ /* 0x000fea0003800000 */
[----:B------:R-:W-:Y:S01]  /*3170*/  BPT.TRAP 0x1 ;  /* 0x000000040000795c */ /* 0x000fe20000300000 */
.L_x_56:
[----:B------:R-:W-:-:S04]  /*3180*/  ULEA UR4, UR39, UR53, 0x3 ;  /* 0x0000003527047291 */ /* 0x000fc8000f8e183f */
[----:B------:R-:W-:-:S04]  /*3190*/  UIADD3 UR4, UR4, 0x60, URZ ;  /* 0x0000006004047890 */ /* 0x000fc8000fffe03f */
[----:B------:R-:W-:-:S09]  /*31a0*/  UPRMT UR4, UR52, 0x654, UR4 ;  /* 0x0000065434047896 */ /* 0x000fd20008000004 */
[----:B------:R-:W-:Y:S03]  /*31b0*/  SYNCS.ARRIVE.TRANS64.RED.A1T0 RZ, [UR4], RZ ;  /* 0x000000ffffff79a7 */ /* 0x000fe60008100404 */
.L_x_55:
[----:B------:R-:W-:Y:S05]  /*31c0*/  BSYNC B0 ;  /* 0x0000000000007941 */ /* 0x000fea0003800000 */
.L_x_54:
[----:B------:R-:W-:-:S04]  /*31d0*/  UIADD3 UR39, UR39, 0x1, URZ ;  /* 0x0000000127277890 */ /* 0x000fc8000fffe03f */
[----:B------:R-:W-:-:S04]  /*31e0*/  UISETP.NE.AND UP0, UPT, UR39, 0x4, UPT ;  /* 0x000000042700788c */ /* 0x000fc8000bf05270 */
[----:B------:R-:W-:-:S12]  /*31f0*/  USEL UR39, UR39, URZ, UP0 ;  /* 0x0000003f27277287 */ /* 0x000fd80008000000 */
.L_x_53:
[----:B------:R-:W-:Y:S04]  /*3200*/  BSSY B0, `(.L_x_57) ;  /* 0x0000033000007945 */ /* 0x000fe80003800000 */
[----:B------:R-:W-:Y:S05]  /*3210*/  @!P0 BRA `(.L_x_58) ;  /* 0x0000000000c48947 */ /* 0x000fea0003800000 */
[----:B------:R-:W-:-:S13]  /*3220*/  ISETP.NE.AND P5, PT, R98, 0x3, PT ;  /* 0x000000036200780c */ /* 0x000fda0003fa5270 */
[----:B------:R-:W-:Y:S05]  /*3230*/  @!P5 BRA `(.L_x_59) ;  /* 0x000000000004d947 */ /* 0x000fea0003800000 */
[----:B------:R-:W-:Y:S01]  /*3240*/  BPT.TRAP 0x1 ;  /* 0x000000040000795c */ /* 0x000fe20000300000 */
.L_x_59:
[----:B-1----:R-:W-:Y:S01]  /*3250*/  LEA R4, R3, UR53, 0x3 ;  /* 0x0000003503047c11 */ /* 0x002fe2000f8e18ff */
[----:B------:R-:W-:Y:S01]  /*3260*/  BSSY B1, `(.L_x_60) ;  /* 0x0000004000017945 */ /* 0x000fe20003800000 */
[----:B------:R-:W-:-:S04]  /*3270*/  SHF.L.U32 R5, R89, 0x1f, RZ ;  /* 0x0000001f59057819 */ /* 0x000fc800000006ff */
[----:B------:R-:W1:Y:S02]  /*3280*/  SYNCS.PHASECHK.TRANS64.TRYWAIT P5, [R4+URZ+0x40], R5 ;  /* 0x00004005040075a7 */ /* 0x000e6400080a017f */
[----:B-1----:R-:W-:Y:S05]  /*3290*/  @!P5 BRA `(.L_x_61) ;  /* 0x0000004400f4d947 */ /* 0x002fea0003800000 */
.L_x_167:
[----:B------:R-:W-:Y:S05]  /*32a0*/  BSYNC B1 ;  /* 0x0000000000017941 */ /* 0x000fea0003800000 */
.L_x_60:
[----:B------:R-:W-:Y:S05]  /*32b0*/  @P2 BRA `(.L_x_62) ;  /* 0x0000000000982947 */ /* 0x000fea0003800000 */
[----:B-1----:R-:W-:Y:S01]  /*32c0*/  IMAD R4, R3, 0x2000, R64 ;  /* 0x0000200003047824 */ /* 0x002fe200078e0240 */
[----:B------:R-:W-:Y:S05]  /*32d0*/  WARPSYNC.ALL ;  /* 0x0000000000007948 */ /* 0x000fea0003800000 */
[C---:B------:R-:W-:Y:S01]  /*32e0*/  VIADD R5, R4.reuse, 0x20 ;  /* 0x0000002004057836 */ /* 0x040fe20000000000 */
[----:B------:R-:W1:Y:S01]  /*32f0*/  LDSM.16.M88.4 R8, [R4] ;  /* 0x000000000408783b */ /* 0x000e620000000200 */
[----:B------:R-:W-:-:S05]  /*3300*/  @P4 VIADD R5, R4, 0xffffffe0 ;  /* 0xffffffe004054836 */ /* 0x000fca0000000000 */
[----:B------:R-:W2:Y:S01]  /*3310*/  LDSM.16.M88.4 R60, [R5] ;  /* 0x00000000053c783b */ /* 0x000ea20000000200 */
[----:B-1----:R-:W-:Y:S01]  /*3320*/  LOP3.LUT R15, R8, 0xffff0000, RZ, 0xc0, !PT ;  /* 0xffff0000080f7812 */ /* 0x002fe200078ec0ff */
[C---:B------:R-:W-:Y:S01]  /*3330*/  IMAD.U32 R21, R9.reuse, 0x10000, RZ ;  /* 0x0001000009157824 */ /* 0x040fe200078e00ff */
[----:B------:R-:W-:Y:S01]  /*3340*/  LOP3.LUT R9, R9, 0xffff0000, RZ, 0xc0, !PT ;  /* 0xffff000009097812 */ /* 0x000fe200078ec0ff */
[C---:B------:R-:W-:Y:S01]  /*3350*/  IMAD.U32 R95, R11.reuse, 0x10000, RZ ;  /* 0x000100000b5f7824 */ /* 0x040fe200078e00ff */
[----:B------:R-:W-:Y:S01]  /*3360*/  LOP3.LUT R57, R10, 0xffff0000, RZ, 0xc0, !PT ;  /* 0xffff00000a397812 */ /* 0x000fe200078ec0ff */
[----:B------:R-:W-:Y:S01]  /*3370*/  IMAD.U32 R7, R8, 0x10000, RZ ;  /* 0x0001000008077824 */ /* 0x000fe200078e00ff */
[----:B------:R-:W-:Y:S01]  /*3380*/  LOP3.LUT R11, R11, 0xffff0000, RZ, 0xc0, !PT ;  /* 0xffff00000b0b7812 */ /* 0x000fe200078ec0ff */
[----:B--2---:R-:W-:Y:S01]  /*3390*/  IMAD.U32 R101, R61, 0x10000, RZ ;  /* 0x000100003d657824 */ /* 0x004fe200078e00ff */
[----:B------:R-:W-:Y:S01]  /*33a0*/  LOP3.LUT R59, R60, 0xffff0000, RZ, 0xc0, !PT ;  /* 0xffff00003c3b7812 */ /* 0x000fe200078ec0ff */
[----:B------:R-:W-:Y:S01]  /*33b0*/  IMAD.U32 R109, R63, 0x10000, RZ ;  /* 0x000100003f6d7824 */ /* 0x000fe200078e00ff */
[----:B------:R-:W-:Y:S01]  /*33c0*/  LOP3.LUT R61, R61, 0xffff0000, RZ, 0xc0, !PT ;  /* 0xffff00003d3d7812 */ /* 0x000fe200078ec0ff */
[----:B------:R-:W-:Y:S01]  /*33d0*/  IMAD.U32 R23, R10, 0x10000, RZ ;  /* 0x000100000a177824 */ /* 0x000fe200078e00ff */
[----:B------:R-:W-:Y:S01]  /*33e0*/  LOP3.LUT R5, R62, 0xffff0000, RZ, 0xc0, !PT ;  /* 0xffff00003e057812 */ /* 0x000fe200078ec0ff */
[----:B------:R-:W-:Y:S01]  /*33f0*/  IMAD.U32 R97, R60, 0x10000, RZ ;  /* 0x000100003c617824 */ /* 0x000fe200078e00ff */
[----:B------:R-:W-:Y:S01]  /*3400*/  LOP3.LUT R63, R63, 0xffff0000, RZ, 0xc0, !PT ;  /* 0xffff00003f3f7812 */ /* 0x000fe200078ec0ff */
[----:B------:R-:W-:-:S02]  /*3410*/  IMAD.U32 R105, R62, 0x10000, RZ ;  /* 0x000100003e697824 */ /* 0x000fc400078e00ff */
[C---:B------:R-:W-:Y:S01]  /*3420*/  FMUL R14, R90.reuse, R15 ;  /* 0x0000000f5a0e7220 */ /* 0x040fe20000400000 */
        /* <DEDUP_REMOVED lines=14> */
[----:B------:R-:W-:-:S07]  /*3510*/  FMUL R62, R90, R63 ;  /* 0x0000003f5a3e7220 */ /* 0x000fce0000400000 */
.L_x_62:
[----:B------:R-:W-:-:S07]  /*3520*/  VIADD R3, R3, 0x1 ;  /* 0x0000000103037836 */ /* 0x000fce0000000000 */
.L_x_58:
[----:B------:R-:W-:Y:S05]  /*3530*/  BSYNC B0 ;  /* 0x0000000000007941 */ /* 0x000fea0003800000 */
.L_x_57:
[C---:B-1----:R-:W-:Y:S01]  /*3540*/  FFMA R5, R91.reuse, R26, R15 ;  /* 0x0000001a5b057223 */ /* 0x042fe2000000000f */
[C---:B------:R-:W-:Y:S01]  /*3550*/  FFMA R6, R91.reuse, R27, R92 ;  /* 0x0000001b5b067223 */ /* 0x040fe2000000005c */
        /* <DEDUP_REMOVED lines=13> */
[----:B------:R-:W-:Y:S01]  /*3630*/  FFMA R39, R91, R39, R62 ;  /* 0x000000275b277223 */ /* 0x000fe2000000003e */
[----:B------:R-:W-:Y:S01]  /*3640*/  F2FP.BF16.F32.PACK_AB R5, R6, R5 ;  /* 0x000000050605723e */ /* 0x000fe200000010ff */
[----:B------:R-:W-:Y:S05]  /*3650*/  WARPSYNC.ALL ;  /* 0x0000000000007948 */ /* 0x000fea0003800000 */
[----:B------:R-:W-:Y:S01]  /*3660*/  F2FP.BF16.F32.PACK_AB R32, R33, R32 ;  /* 0x000000202120723e */ /* 0x000fe200000010ff */
[----:B------:R-:W-:Y:S01]  /*3670*/  BSSY B0, `(.L_x_63) ;  /* 0x000001b000007945 */ /* 0x000fe20003800000 */
[----:B------:R-:W-:-:S02]  /*3680*/  F2FP.BF16.F32.PACK_AB R4, R25, R4 ;  /* 0x000000041904723e */ /* 0x000fc400000010ff */
[----:B------:R-:W-:Y:S02]  /*3690*/  F2FP.BF16.F32.PACK_AB R6, R29, R28 ;  /* 0x0000001c1d06723e */ /* 0x000fe400000010ff */
[----:B------:R-:W-:Y:S02]  /*36a0*/  F2FP.BF16.F32.PACK_AB R7, R8, R7 ;  /* 0x000000070807723e */ /* 0x000fe400000010ff */
[----:B------:R-:W-:Y:S02]  /*36b0*/  F2FP.BF16.F32.PACK_AB R33, R35, R34 ;  /* 0x000000222321723e */ /* 0x000fe400000010ff */
[----:B------:R-:W-:Y:S01]  /*36c0*/  F2FP.BF16.F32.PACK_AB R34, R37, R36 ;  /* 0x000000242522723e */ /* 0x000fe200000010ff */
[----:B------:R1:W-:Y:S01]  /*36d0*/  STSM.16.M88.4 [R13+0x2200], R4 ;  /* 0x002200040d007844 */ /* 0x0003e20000000200 */
[----:B------:R-:W-:Y:S02]  /*36e0*/  F2FP.BF16.F32.PACK_AB R35, R39, R38 ;  /* 0x000000262723723e */ /* 0x000fe400000010ff */
[----:B------:R-:W-:-:S05]  /*36f0*/  IADD3 R8, R20, 0x2200, R13 ;  /* 0x0000220014087810 */ /* 0x000fca0007ffe00d */
        /* <DEDUP_REMOVED lines=11> */
[----:B------:R-:W-:Y:S02]  /*37b0*/  UIADD3 UR4, UR53, 0x2200, URZ ;  /* 0x0000220035047890 */ /* 0x000fe4000fffe03f */
[----:B------:R-:W-:Y:S01]  /*37c0*/  UIADD3.X UR9, URZ, UR55, URZ, UP0, !UPT ;  /* 0x000000373f097290 */ /* 0x000fe200087fe43f */
[----:B------:R-:W-:Y:S01]  /*37d0*/  UMOV UR5, UR45 ;  /* 0x0000002d00057c82 */ /* 0x000fe20008000000 */
[----:B------:R-:W-:-:S07]  /*37e0*/  UMOV UR7, UR47 ;  /* 0x0000002f00077c82 */ /* 0x000fce0008000000 */
[----:B------:R2:W-:Y:S01]  /*37f0*/  UTMASTG.3D [UR4], [UR8] ;  /* 0x00000004080073b5 */ /* 0x0005e20008010000 */
[----:B------:R0:W-:Y:S01]  /*3800*/  UTMACMDFLUSH ;  /* 0x00000000000079b7 */ /* 0x0001e20000000000 */
[----:B--2---:R-:W-:-:S04]  /*3810*/  DEPBAR.LE SB0, 0x1 ;  /* 0x000080400000791a */ /* 0x004fc80000000000 */
.L_x_64:
[----:B------:R-:W-:Y:S05]  /*3820*/  BSYNC B0 ;  /* 0x0000000000007941 */ /* 0x000fea0003800000 */
.L_x_63:
[----:B------:R-:W-:Y:S06]  /*3830*/  BAR.SYNC.DEFER_BLOCKING 0x1, 0x100 ;  /* 0x0044000000007b1d */ /* 0x000fec0000010000 */
[----:B------:R-:W-:Y:S04]  /*3840*/  BSSY B0, `(.L_x_65) ;  /* 0x0000009000007945 */ /* 0x000fe80003800000 */
[----:B------:R-:W-:Y:S05]  /*3850*/  @!P0 BRA `(.L_x_66) ;  /* 0x00000000001c8947 */ /* 0x000fea0003800000 */
[----:B------:R-:W-:-:S13]  /*3860*/  ISETP.NE.AND P5, PT, R98, 0x3, PT ;  /* 0x000000036200780c */ /* 0x000fda0003fa5270 */
[----:B------:R-:W-:Y:S05]  /*3870*/  @!P5 BRA `(.L_x_67) ;  /* 0x000000000004d947 */ /* 0x000fea0003800000 */
[----:B------:R-:W-:Y:S01]  /*3880*/  BPT.TRAP 0x1 ;  /* 0x000000040000795c */ /* 0x000fe20000300000 */
.L_x_67:
[----:B------:R-:W-:-:S04]  /*3890*/  ULEA UR4, UR39, UR53, 0x3 ;  /* 0x0000003527047291 */ /* 0x000fc8000f8e183f */
[----:B------:R-:W-:-:S04]  /*38a0*/  UIADD3 UR4, UR4, 0x60, URZ ;  /* 0x0000006004047890 */ /* 0x000fc8000fffe03f */
[----:B------:R-:W-:-:S09]  /*38b0*/  UPRMT UR4, UR52, 0x654, UR4 ;  /* 0x0000065434047896 */ /* 0x000fd20008000004 */
[----:B------:R-:W-:Y:S03]  /*38c0*/  SYNCS.ARRIVE.TRANS64.RED.A1T0 RZ, [UR4], RZ ;  /* 0x000000ffffff79a7 */ /* 0x000fe60008100404 */
.L_x_66:
[----:B------:R-:W-:Y:S05]  /*38d0*/  BSYNC B0 ;  /* 0x0000000000007941 */ /* 0x000fea0003800000 */
.L_x_65:
[----:B------:R-:W-:Y:S01]  /*38e0*/  UIADD3 UR39, UR39, 0x1, URZ ;  /* 0x0000000127277890 */ /* 0x000fe2000fffe03f */
[----:B------:R-:W-:Y:S01]  /*38f0*/  BSSY B0, `(.L_x_68) ;  /* 0x000003a000007945 */ /* 0x000fe20003800000 */
[----:B-1----:R-:W-:Y:S02]  /*3900*/  IMAD.MOV.U32 R8, RZ, RZ, R89 ;  /* 0x000000ffff087224 */ /* 0x002fe400078e0059 */
[----:B------:R-:W-:-:S04]  /*3910*/  UISETP.NE.AND UP0, UPT, UR39, 0x4, UPT ;  /* 0x000000042700788c */ /* 0x000fc8000bf05270 */
[----:B------:R-:W-:Y:S01]  /*3920*/  USEL UR39, UR39, URZ, UP0 ;  /* 0x0000003f27277287 */ /* 0x000fe20008000000 */
[----:B------:R-:W-:Y:S11]  /*3930*/  @!P0 BRA `(.L_x_69) ;  /* 0x0000000000d48947 */ /* 0x000ff60003800000 */
[----:B------:R-:W-:-:S13]  /*3940*/  ISETP.NE.AND P5, PT, R98, 0x3, PT ;  /* 0x000000036200780c */ /* 0x000fda0003fa5270 */
[----:B------:R-:W-:Y:S05]  /*3950*/  @!P5 BRA `(.L_x_70) ;  /* 0x000000000004d947 */ /* 0x000fea0003800000 */
[----:B------:R-:W-:Y:S01]  /*3960*/  BPT.TRAP 0x1 ;  /* 0x000000040000795c */ /* 0x000fe20000300000 */
.L_x_70:
[----:B------:R-:W-:Y:S01]  /*3970*/  LEA R4, R3, UR53, 0x3 ;  /* 0x0000003503047c11 */ /* 0x000fe2000f8e18ff */
[----:B------:R-:W-:Y:S01]  /*3980*/  BSSY B1, `(.L_x_71) ;  /* 0x0000005000017945 */ /* 0x000fe20003800000 */
[----:B------:R-:W-:Y:S01]  /*3990*/  SHF.L.U32 R5, R89, 0x1f, RZ ;  /* 0x0000001f59057819 */ /* 0x000fe200000006ff */
[----:B------:R-:W-:-:S03]  /*39a0*/  VIADD R28, R3, 0x1 ;  /* 0x00000001031c7836 */ /* 0x000fc60000000000 */
[----:B------:R-:W1:Y:S02]  /*39b0*/  SYNCS.PHASECHK.TRANS64.TRYWAIT P5, [R4+URZ+0x40], R5 ;  /* 0x00004005040075a7 */ /* 0x000e6400080a017f */
[----:B-1----:R-:W-:Y:S05]  /*39c0*/  @!P5 BRA `(.L_x_72) ;  /* 0x00000040003cd947 */ /* 0x002fea0003800000 */
.L_x_168:
[----:B------:R-:W-:Y:S05]  /*39d0*/  BSYNC B1 ;  /* 0x0000000000017941 */ /* 0x000fea0003800000 */
.L_x_71:
[----:B------:R-:W-:-:S04]  /*39e0*/  ISETP.NE.AND P5, PT, R28, 0x4, PT ;  /* 0x000000041c00780c */ /* 0x000fc80003fa5270 */
[----:B------:R-:W-:Y:S01]  /*39f0*/  SEL R8, RZ, 0x1, P5 ;  /* 0x00000001ff087807 */ /* 0x000fe20002800000 */
[----:B------:R-:W-:Y:S08]  /*3a00*/  @P2 BRA `(.L_x_73) ;  /* 0x0000000000982947 */ /* 0x000ff00003800000 */
[----:B------:R-:W-:Y:S01]  /*3a10*/  IMAD R10, R3, 0x2000, R64 ;  /* 0x00002000030a7824 */ /* 0x000fe200078e0240 */
[----:B------:R-:W-:Y:S05]  /*3a20*/  WARPSYNC.ALL ;  /* 0x0000000000007948 */ /* 0x000fea0003800000 */
[C---:B------:R-:W-:Y:S01]  /*3a30*/  VIADD R3, R10.reuse, 0x20 ;  /* 0x000000200a037836 */ /* 0x040fe20000000000 */
[----:B-1----:R-:W1:Y:S01]  /*3a40*/  LDSM.16.M88.4 R4, [R10] ;  /* 0x000000000a04783b */ /* 0x002e620000000200 */
[----:B------:R-:W-:-:S05]  /*3a50*/  @P4 VIADD R3, R10, 0xffffffe0 ;  /* 0xffffffe00a034836 */ /* 0x000fca0000000000 */
[----:B------:R-:W2:Y:S01]  /*3a60*/  LDSM.16.M88.4 R24, [R3] ;  /* 0x000000000318783b */ /* 0x000ea20000000200 */
[----:B-1----:R-:W-:Y:S01]  /*3a70*/  IMAD.U32 R15, R5, 0x10000, RZ ;  /* 0x00010000050f7824 */ /* 0x002fe200078e00ff */
[C---:B------:R-:W-:Y:S01]  /*3a80*/  LOP3.LUT R11, R4.reuse, 0xffff0000, RZ, 0xc0, !PT ;  /* 0xffff0000040b7812 */ /* 0x040fe200078ec0ff */
[----:B------:R-:W-:Y:S01]  /*3a90*/  IMAD.U32 R95, R7, 0x10000, RZ ;  /* 0x00010000075f7824 */ /* 0x000fe200078e00ff */
        /* <DEDUP_REMOVED lines=10> */
[C---:B------:R-:W-:Y:S01]  /*3b40*/  LOP3.LUT R3, R26.reuse, 0xffff0000, RZ, 0xc0, !PT ;  /* 0xffff00001a037812 */ /* 0x040fe200078ec0ff */
[----:B------:R-:W-:Y:S01]  /*3b50*/  IMAD.U32 R105, R26, 0x10000, RZ ;  /* 0x000100001a697824 */ /* 0x000fe200078e00ff */
[----:B------:R-:W-:Y:S01]  /*3b60*/  LOP3.LUT R27, R27, 0xffff0000, RZ, 0xc0, !PT ;  /* 0xffff00001b1b7812 */ /* 0x000fe200078ec0ff */
        /* <DEDUP_REMOVED lines=16> */
.L_x_73:
[----:B------:R-:W-:Y:S02]  /*3c70*/  LOP3.LUT R8, R89, R8, RZ, 0x3c, !PT ;  /* 0x0000000859087212 */ /* 0x000fe400078e3cff */
[----:B------:R-:W-:-:S07]  /*3c80*/  SEL R3, R28, RZ, P5 ;  /* 0x000000ff1c037207 */ /* 0x000fce0002800000 */
.L_x_69:
[----:B------:R-:W-:Y:S05]  /*3c90*/  BSYNC B0 ;  /* 0x0000000000007941 */ /* 0x000fea0003800000 */
.L_x_68:
        /* <DEDUP_REMOVED lines=46> */
.L_x_75:
[----:B------:R-:W-:Y:S05]  /*3f80*/  BSYNC B0 ;  /* 0x0000000000007941 */ /* 0x000fea0003800000 */
.L_x_74:
[----:B------:R-:W-:Y:S06]  /*3f90*/  BAR.SYNC.DEFER_BLOCKING 0x1, 0x100 ;  /* 0x0044000000007b1d */ /* 0x000fec0000010000 */
[----:B------:R-:W-:Y:S04]  /*3fa0*/  BSSY B0, `(.L_x_76) ;  /* 0x0000009000007945 */ /* 0x000fe80003800000 */
[----:B------:R-:W-:Y:S05]  /*3fb0*/  @!P0 BRA `(.L_x_77) ;  /* 0x00000000001c8947 */ /* 0x000fea0003800000 */
[----:B------:R-:W-:-:S13]  /*3fc0*/  ISETP.NE.AND P5, PT, R98, 0x3, PT ;  /* 0x000000036200780c */ /* 0x000fda0003fa5270 */
[----:B------:R-:W-:Y:S05]  /*3fd0*/  @!P5 BRA `(.L_x_78) ;  /* 0x000000000004d947 */ /* 0x000fea0003800000 */
[----:B------:R-:W-:Y:S01]  /*3fe0*/  BPT.TRAP 0x1 ;  /* 0x000000040000795c */ /* 0x000fe20000300000 */
.L_x_78:
[----:B------:R-:W-:-:S04]  /*3ff0*/  ULEA UR4, UR39, UR53, 0x3 ;  /* 0x0000003527047291 */ /* 0x000fc8000f8e183f */
[----:B------:R-:W-:-:S04]  /*4000*/  UIADD3 UR4, UR4, 0x60, URZ ;  /* 0x0000006004047890 */ /* 0x000fc8000fffe03f */
[----:B------:R-:W-:-:S09]  /*4010*/  UPRMT UR4, UR52, 0x654, UR4 ;  /* 0x0000065434047896 */ /* 0x000fd20008000004 */
[----:B------:R-:W-:Y:S03]  /*4020*/  SYNCS.ARRIVE.TRANS64.RED.A1T0 RZ, [UR4], RZ ;  /* 0x000000ffffff79a7 */ /* 0x000fe60008100404 */
.L_x_77:
[----:B------:R-:W-:Y:S05]  /*4030*/  BSYNC B0 ;  /* 0x0000000000007941 */ /* 0x000fea0003800000 */
.L_x_76:
[----:B------:R-:W-:Y:S01]  /*4040*/  UIADD3 UR4, UR39, 0x1, URZ ;  /* 0x0000000127047890 */ /* 0x000fe2000fffe03f */
[----:B------:R-:W-:Y:S03]  /*4050*/  BSSY B0, `(.L_x_79) ;  /* 0x0000034000007945 */ /* 0x000fe60003800000 */
[----:B------:R-:W-:-:S04]  /*4060*/  UISETP.NE.AND UP0, UPT, UR4, 0x4, UPT ;  /* 0x000000040400788c */ /* 0x000fc8000bf05270 */
[----:B------:R-:W-:Y:S01]  /*4070*/  USEL UR39, UR4, URZ, UP0 ;  /* 0x0000003f04277287 */ /* 0x000fe20008000000 */
[----:B------:R-:W-:Y:S11]  /*4080*/  @!P0 BRA `(.L_x_80) ;  /* 0x0000000000c08947 */ /* 0x000ff60003800000 */
[----:B------:R-:W-:-:S13]  /*4090*/  ISETP.NE.AND P5, PT, R98, 0x3, PT ;  /* 0x000000036200780c */ /* 0x000fda0003fa5270 */
[----:B------:R-:W-:Y:S05]  /*40a0*/  @!P5 BRA `(.L_x_81) ;  /* 0x000000000004d947 */ /* 0x000fea0003800000 */
[----:B------:R-:W-:Y:S01]  /*40b0*/  BPT.TRAP 0x1 ;  /* 0x000000040000795c */ /* 0x000fe20000300000 */
.L_x_81:
[----:B-1----:R-:W-:Y:S01]  /*40c0*/  SHF.L.U32 R4, R8, 0x1f, RZ ;  /* 0x0000001f08047819 */ /* 0x002fe200000006ff */
[----:B------:R-:W-:Y:S01]  /*40d0*/  BSSY B1, `(.L_x_82) ;  /* 0x0000004000017945 */ /* 0x000fe20003800000 */
[----:B------:R-:W-:-:S04]  /*40e0*/  LEA R5, R3, UR53, 0x3 ;  /* 0x0000003503057c11 */ /* 0x000fc8000f8e18ff */
[----:B------:R-:W1:Y:S02]  /*40f0*/  SYNCS.PHASECHK.TRANS64.TRYWAIT P5, [R5+URZ+0x40], R4 ;  /* 0x00004004050075a7 */ /* 0x000e6400080a017f */
[----:B-1----:R-:W-:Y:S05]  /*4100*/  @!P5 BRA `(.L_x_83) ;  /* 0x000000380080d947 */ /* 0x002fea0003800000 */
.L_x_169:
[----:B------:R-:W-:Y:S05]  /*4110*/  BSYNC B1 ;  /* 0x0000000000017941 */ /* 0x000fea0003800000 */
.L_x_82:
[----:B------:R-:W-:Y:S05]  /*4120*/  @P2 BRA `(.L_x_80) ;  /* 0x0000000000982947 */ /* 0x000fea0003800000 */
[----:B------:R-:W-:Y:S01]  /*4130*/  IMAD R3, R3, 0x2000, R64 ;  /* 0x0000200003037824 */ /* 0x000fe200078e0240 */
[----:B------:R-:W-:Y:S05]  /*4140*/  WARPSYNC.ALL ;  /* 0x0000000000007948 */ /* 0x000fea0003800000 */
[C---:B-1----:R-:W-:Y:S01]  /*4150*/  VIADD R4, R3.reuse, 0x20 ;  /* 0x0000002003047836 */ /* 0x042fe20000000000 */
[----:B------:R-:W1:Y:S01]  /*4160*/  LDSM.16.M88.4 R8, [R3] ;  /* 0x000000000308783b */ /* 0x000e620000000200 */
        /* <DEDUP_REMOVED lines=34> */
.L_x_80:
[----:B------:R-:W-:Y:S05]  /*4390*/  BSYNC B0 ;  /* 0x0000000000007941 */ /* 0x000fea0003800000 */
.L_x_79:
        /* <DEDUP_REMOVED lines=18> */
[----:B-1----:R-:W-:Y:S01]  /*44c0*/  F2FP.BF16.F32.PACK_AB R4, R41, R12 ;  /* 0x0000000c2904723e */ /* 0x002fe200000010ff */
        /* <DEDUP_REMOVED lines=21> */
[----:B------:R-:W-:Y:S02]  /*4620*/  UIADD3 UR4, UR53, 0x6200, URZ ;  /* 0x0000620035047890 */ /* 0x000fe4000fffe03f */
[----:B------:R-:W-:Y:S01]  /*4630*/  UIADD3.X UR9, URZ, UR55, URZ, UP0, !UPT ;  /* 0x000000373f097290 */ /* 0x000fe200087fe43f */
[----:B------:R-:W-:-:S08]  /*4640*/  UMOV UR7, UR47 ;  /* 0x0000002f00077c82 */ /* 0x000fd00008000000 */
[----:B------:R2:W-:Y:S01]  /*4650*/  UTMASTG.3D [UR4], [UR8] ;  /* 0x00000004080073b5 */ /* 0x0005e20008010000 */
[----:B------:R0:W-:Y:S01]  /*4660*/  UTMACMDFLUSH ;  /* 0x00000000000079b7 */ /* 0x0001e20000000000 */
[----:B--2---:R-:W-:-:S04]  /*4670*/  DEPBAR.LE SB0, 0x1 ;  /* 0x000080400000791a */ /* 0x004fc80000000000 */
.L_x_85:
[----:B------:R-:W-:Y:S05]  /*4680*/  BSYNC B0 ;  /* 0x0000000000007941 */ /* 0x000fea0003800000 */
.L_x_84:
[----:B------:R-:W-:Y:S06]  /*4690*/  BAR.SYNC.DEFER_BLOCKING 0x1, 0x100 ;  /* 0x0044000000007b1d */ /* 0x000fec0000010000 */
[----:B------:R-:W-:Y:S04]  /*46a0*/  BSSY B0, `(.L_x_86) ;  /* 0x0000009000007945 */ /* 0x000fe80003800000 */
[----:B------:R-:W-:Y:S05]  /*46b0*/  @!P0 BRA `(.L_x_87) ;  /* 0x00000000001c8947 */ /* 0x000fea0003800000 */
[----:B------:R-:W-:-:S13]  /*46c0*/  ISETP.NE.AND P0, PT, R98, 0x3, PT ;  /* 0x000000036200780c */ /* 0x000fda0003f05270 */
[----:B------:R-:W-:Y:S05]  /*46d0*/  @!P0 BRA `(.L_x_88) ;  /* 0x0000000000048947 */ /* 0x000fea0003800000 */
[----:B------:R-:W-:Y:S01]  /*46e0*/  BPT.TRAP 0x1 ;  /* 0x000000040000795c */ /* 0x000fe20000300000 */
.L_x_88:
[----:B------:R-:W-:-:S04]  /*46f0*/  ULEA UR4, UR39, UR53, 0x3 ;  /* 0x0000003527047291 */ /* 0x000fc8000f8e183f */
[----:B------:R-:W-:-:S04]  /*4700*/  UIADD3 UR4, UR4, 0x60, URZ ;  /* 0x0000006004047890 */ /* 0x000fc8000fffe03f */
[----:B------:R-:W-:-:S09]  /*4710*/  UPRMT UR4, UR52, 0x654, UR4 ;  /* 0x0000065434047896 */ /* 0x000fd20008000004 */
[----:B------:R-:W-:Y:S03]  /*4720*/  SYNCS.ARRIVE.TRANS64.RED.A1T0 RZ, [UR4], RZ ;  /* 0x000000ffffff79a7 */ /* 0x000fe60008100404 */
.L_x_87:
[----:B------:R-:W-:Y:S05]  /*4730*/  BSYNC B0 ;  /* 0x0000000000007941 */ /* 0x000fea0003800000 */
.L_x_86:
[----:B------:R-:W-:Y:S01]  /*4740*/  IADD3 R16, P0, R16, UR40, RZ ;  /* 0x0000002810107c10 */ /* 0x000fe2000ff1e0ff */
[----:B------:R-:W-:Y:S01]  /*4750*/  ULDC.64 UR4, c[0x0][0x8f8] ;  /* 0x00023e0000047ab9 */ /* 0x000fe20000000a00 */
[----:B------:R-:W-:Y:S01]  /*4760*/  UIADD3 UR39, UR39, 0x1, URZ ;  /* 0x0000000127277890 */ /* 0x000fe2000fffe03f */
[----:B------:R-:W-:Y:S01]  /*4770*/  PRMT R3, RZ, 0x7610, R3 ;  /* 0x00007610ff037816 */ /* 0x000fe20000000003 */
[----:B------:R-:W-:Y:S01]  /*4780*/  UMOV UR47, 0xffffffff ;  /* 0xffffffff002f7882 */ /* 0x000fe20000000000 */
[----:B------:R-:W-:Y:S01]  /*4790*/  IADD3.X R17, R17, UR38, RZ, P0, !PT ;  /* 0x0000002611117c10 */ /* 0x000fe200087fe4ff */
[----:B------:R-:W-:Y:S01]  /*47a0*/  UISETP.NE.AND UP0, UPT, UR39, 0x4, UPT ;  /* 0x000000042700788c */ /* 0x000fe2000bf05270 */
[----:B------:R-:W-:Y:S01]  /*47b0*/  ISETP.GE.U32.AND P0, PT, R16, UR4, PT ;  /* 0x0000000410007c0c */ /* 0x000fe2000bf06070 */
[----:B------:R-:W-:Y:S02]  /*47c0*/  IMAD.MOV.U32 R23, RZ, RZ, -0x1 ;  /* 0xffffffffff177424 */ /* 0x000fe400078e00ff */
[----:B------:R-:W-:Y:S01]  /*47d0*/  USEL UR39, UR39, URZ, UP0 ;  /* 0x0000003f27277287 */ /* 0x000fe20008000000 */
[----:B------:R-:W-:Y:S01]  /*47e0*/  ISETP.GE.U32.AND.EX P0, PT, R17, UR5, PT, P0 ;  /* 0x0000000511007c0c */ /* 0x000fe2000bf06100 */
[----:B------:R-:W-:-:S12]  /*47f0*/  IMAD.MOV.U32 R92, RZ, RZ, -0x1 ;  /* 0xffffffffff5c7424 */ /* 0x000fd800078e00ff */
[----:B------:R-:W-:Y:S05]  /*4800*/  @P0 BRA `(.L_x_89) ;  /* 0x0000000400600947 */ /* 0x000fea0003800000 */
[----:B------:R-:W2:Y:S01]  /*4810*/  LDC.64 R10, c[0x0][0x8d0] ;  /* 0x00023400ff0a7b82 */ /* 0x000ea20000000a00 */
[----:B------:R-:W3:Y:S01]  /*4820*/  S2R R23, SR_CTAID.X ;  /* 0x0000000000177919 */ /* 0x000ee20000002500 */
[----:B------:R-:W-:Y:S02]  /*4830*/  IMAD.MOV.U32 R8, RZ, RZ, R16 ;  /* 0x000000ffff087224 */ /* 0x000fe400078e0010 */
[----:B------:R-:W-:-:S04]  /*4840*/  IMAD.MOV.U32 R9, RZ, RZ, R17 ;  /* 0x000000ffff097224 */ /* 0x000fc800078e0011 */
[----:B------:R-:W4:Y:S08]  /*4850*/  LDC R12, c[0x0][0x8d8] ;  /* 0x00023600ff0c7b82 */ /* 0x000f300000000800 */
[----:B------:R-:W1:Y:S01]  /*4860*/  LDC.64 R14, c[0x0][0x8c8] ;  /* 0x00023200ff0e7b82 */ /* 0x000e620000000a00 */
[----:B--2---:R-:W-:-:S04]  /*4870*/  ISETP.NE.U32.AND P0, PT, R10, RZ, PT ;  /* 0x000000ff0a00720c */ /* 0x004fc80003f05070 */
[----:B------:R-:W-:-:S13]  /*4880*/  ISETP.NE.AND.EX P0, PT, R11, RZ, PT, P0 ;  /* 0x000000ff0b00720c */ /* 0x000fda0003f05300 */
[----:B-1-34-:R-:W-:Y:S05]  /*4890*/  @!P0 BRA `(.L_x_90) ;  /* 0x0000000000288947 */ /* 0x01afea0003800000 */
        /* <DEDUP_REMOVED lines=10> */
.L_x_90:
[----:B------:R-:W1:Y:S01]  /*4940*/  S2R R13, SR_CTAID.Y ;  /* 0x00000000000d7919 */ /* 0x000e620000002600 */
[-CC-:B------:R-:W-:Y:S01]  /*4950*/  SHF.R.U64 R31, R8, R12.reuse, R9.reuse ;  /* 0x0000000c081f7219 */ /* 0x180fe20000001209 */
[----:B------:R-:W2:Y:S01]  /*4960*/  LDC.64 R20, c[0x0][0x8e8] ;  /* 0x00023a00ff147b82 */ /* 0x000ea20000000a00 */
[----:B------:R-:W-:Y:S01]  /*4970*/  SHF.R.U32.HI R3, RZ, R12, R9 ;  /* 0x0000000cff037219 */ /* 0x000fe20000011609 */
[----:B------:R-:W-:Y:S01]  /*4980*/  ULDC UR4, c[0x0][0x150] ;  /* 0x0000540000047ab9 */ /* 0x000fe20000000800 */
[----:B------:R-:W-:Y:S02]  /*4990*/  IADD3 R7, P0, RZ, -R31, RZ ;  /* 0x8000001fff077210 */ /* 0x000fe40007f1e0ff */
[----:B------:R-:W-:-:S03]  /*49a0*/  I2FP.F32.U32 R9, R23 ;  /* 0x0000001700097245 */ /* 0x000fc60000201000 */
[----:B------:R-:W3:Y:S01]  /*49b0*/  LDC R8, c[0x0][0x8c0] ;  /* 0x00023000ff087b82 */ /* 0x000ee20000000800 */
[----:B------:R-:W-:Y:S02]  /*49c0*/  IMAD.X R3, RZ, RZ, ~R3, P0 ;  /* 0x000000ffff037224 */ /* 0x000fe400000e0e03 */
[----:B------:R-:W-:Y:S01]  /*49d0*/  FMUL R9, R9, UR4 ;  /* 0x0000000409097c20 */ /* 0x000fe20008400000 */
[----:B------:R-:W-:Y:S01]  /*49e0*/  IMAD.WIDE.U32 R4, R7, R14, R16 ;  /* 0x0000000e07047225 */ /* 0x000fe200078e0010 */
[----:B------:R-:W-:-:S03]  /*49f0*/  ULDC UR4, c[0x0][0x154] ;  /* 0x0000550000047ab9 */ /* 0x000fc60000000800 */
[----:B------:R-:W-:Y:S01]  /*4a00*/  IMAD R6, R3, R14, RZ ;  /* 0x0000000e03067224 */ /* 0x000fe200078e02ff */
[----:B------:R-:W4:Y:S01]  /*4a10*/  LDC R11, c[0x0][0x900] ;  /* 0x00024000ff0b7b82 */ /* 0x000f220000000800 */
[----:B------:R-:W5:Y:S02]  /*4a20*/  F2I.U32.TRUNC.NTZ R9, R9 ;  /* 0x0000000900097305 */ /* 0x000f64000020f000 */
[----:B------:R-:W-:-:S04]  /*4a30*/  IMAD R3, R7, R15, R6 ;  /* 0x0000000f07037224 */ /* 0x000fc800078e0206 */
[----:B------:R-:W-:Y:S01]  /*4a40*/  IMAD.IADD R3, R5, 0x1, R3 ;  /* 0x0000000105037824 */ /* 0x000fe200078e0203 */
[----:B------:R-:W4:Y:S01]  /*4a50*/  LDC R14, c[0x0][0x8b0] ;  /* 0x00022c00ff0e7b82 */ /* 0x000f220000000800 */
[----:B--2---:R-:W-:-:S04]  /*4a60*/  ISETP.NE.U32.AND P0, PT, R20, RZ, PT ;  /* 0x000000ff1400720c */ /* 0x004fc80003f05070 */
[----:B------:R-:W-:-:S03]  /*4a70*/  ISETP.NE.AND.EX P0, PT, R21, RZ, PT, P0 ;  /* 0x000000ff1500720c */ /* 0x000fc60003f05300 */
[----:B------:R-:W2:Y:S01]  /*4a80*/  LDC R6, c[0x0][0x144] ;  /* 0x00005100ff067b82 */ /* 0x000ea20000000800 */
[-C--:B---3--:R-:W-:Y:S01]  /*4a90*/  SHF.R.U64 R12, R4, R8.reuse, R3 ;  /* 0x00000008040c7219 */ /* 0x088fe20000001203 */
[----:B-----5:R-:W-:Y:S01]  /*4aa0*/  IMAD.MOV R9, RZ, RZ, -R9 ;  /* 0x000000ffff097224 */ /* 0x020fe200078e0a09 */
[----:B-1----:R-:W-:Y:S02]  /*4ab0*/  I2FP.F32.U32 R4, R13 ;  /* 0x0000000d00047245 */ /* 0x002fe40000201000 */
[----:B------:R-:W-:-:S03]  /*4ac0*/  SHF.R.U32.HI R3, RZ, R8, R3 ;  /* 0x00000008ff037219 */ /* 0x000fc60000011603 */
[----:B------:R-:W1:Y:S01]  /*4ad0*/  LDC R24, c[0x0][0x148] ;  /* 0x00005200ff187b82 */ /* 0x000e620000000800 */
[----:B------:R-:W-:Y:S01]  /*4ae0*/  FMUL R7, R4, UR4 ;  /* 0x0000000404077c20 */ /* 0x000fe20008400000 */
[----:B------:R-:W-:Y:S01]  /*4af0*/  IMAD.MOV.U32 R4, RZ, RZ, -0x1 ;  /* 0xffffffffff047424 */ /* 0x000fe200078e00ff */
[-C--:B----4-:R-:W-:Y:S02]  /*4b00*/  SHF.L.U32 R29, R0, R11.reuse, RZ ;  /* 0x0000000b001d7219 */ /* 0x090fe400000006ff */
[----:B------:R3:W4:Y:S02]  /*4b10*/  F2I.U32.TRUNC.NTZ R15, R7 ;  /* 0x00000007000f7305 */ /* 0x000724000020f000 */
[----:B------:R-:W-:Y:S01]  /*4b20*/  SHF.L.U32 R4, R4, R11, RZ ;  /* 0x0000000b04047219 */ /* 0x000fe200000006ff */
[----:B------:R-:W1:Y:S01]  /*4b30*/  LDC R25, c[0x0][0x8a8] ;  /* 0x00022a00ff197b82 */ /* 0x000e620000000800 */
[-CC-:B------:R-:W-:Y:S02]  /*4b40*/  SHF.R.U64 R10, R12, R14.reuse, R3.reuse ;  /* 0x0000000e0c0a7219 */ /* 0x180fe40000001203 */
[----:B------:R-:W-:-:S04]  /*4b50*/  SHF.R.U32.HI R3, RZ, R14, R3 ;  /* 0x0000000eff037219 */ /* 0x000fc80000011603 */
[----:B------:R-:W-:Y:S01]  /*4b60*/  SHF.R.U64 R14, R10, R11, R3 ;  /* 0x0000000b0a0e7219 */ /* 0x000fe20000001203 */
[----:B------:R-:W1:Y:S01]  /*4b70*/  LDC R27, c[0x0][0x8f0] ;  /* 0x00023c00ff1b7b82 */ /* 0x000e620000000800 */
[----:B--2---:R-:W-:Y:S01]  /*4b80*/  IMAD R26, R6, R9, R23 ;  /* 0x00000009061a7224 */ /* 0x004fe200078e0217 */
[----:B------:R-:W-:Y:S02]  /*4b90*/  LOP3.LUT R23, RZ, R4, RZ, 0x33, !PT ;  /* 0x00000004ff177212 */ /* 0x000fe400078e33ff */
[----:B------:R-:W-:Y:S01]  /*4ba0*/  SHF.R.U32.HI R5, RZ, R11, R3 ;  /* 0x0000000bff057219 */ /* 0x000fe20000011603 */
[----:B------:R-:W-:-:S03]  /*4bb0*/  IMAD.MOV.U32 R4, RZ, RZ, R14 ;  /* 0x000000ffff047224 */ /* 0x000fc600078e000e */
[----:B------:R-:W2:Y:S08]  /*4bc0*/  LDC R28, c[0x0][0x8e0] ;  /* 0x00023800ff1c7b82 */ /* 0x000eb00000000800 */
[----:B------:R-:W1:Y:S01]  /*4bd0*/  LDC R30, c[0x0][0x8b8] ;  /* 0x00022e00ff1e7b82 */ /* 0x000e620000000800 */
[----:B---34-:R-:W-:Y:S05]  /*4be0*/  @!P0 BRA `(.L_x_91) ;  /* 0x0000000000288947 */ /* 0x018fea0003800000 */
        /* <DEDUP_REMOVED lines=10> */
.L_x_91:
[----:B------:R-:W-:Y:S01]  /*4c90*/  ISETP.NE.AND P0, PT, R2, 0x1, PT ;  /* 0x000000010200780c */ /* 0x000fe20003f05270 */
[----:B------:R-:W-:Y:S01]  /*4ca0*/  IMAD.MOV R15, RZ, RZ, -R15 ;  /* 0x000000ffff0f7224 */ /* 0x000fe200078e0a0f */
[----:B-1----:R-:W-:Y:S01]  /*4cb0*/  SHF.R.U64 R0, R4, R27, R5 ;  /* 0x0000001b04007219 */ /* 0x002fe20000001205 */
[----:B------:R-:W-:Y:S01]  /*4cc0*/  VIADD R5, R25, 0xffffffff ;  /* 0xffffffff19057836 */ /* 0x000fe20000000000 */
[----:B------:R-:W-:Y:S02]  /*4cd0*/  LOP3.LUT R23, R10, R23, RZ, 0xc0, !PT ;  /* 0x000000170a177212 */ /* 0x000fe400078ec0ff */
[----:B------:R-:W-:Y:S01]  /*4ce0*/  R2UR UR47, R31 ;  /* 0x000000001f2f72ca */ /* 0x000fe200000e0000 */
[----:B------:R-:W-:Y:S01]  /*4cf0*/  IMAD.MOV R3, RZ, RZ, -R0 ;  /* 0x000000ffff037224 */ /* 0x000fe200078e0a00 */
[----:B------:R-:W-:Y:S01]  /*4d00*/  LOP3.LUT R5, R12, R5, RZ, 0xc0, !PT ;  /* 0x000000050c057212 */ /* 0x000fe200078ec0ff */
[----:B------:R-:W-:Y:S02]  /*4d10*/  IMAD R23, R29, R0, R23 ;  /* 0x000000001d177224 */ /* 0x000fe400078e0217 */
[----:B--2---:R-:W-:-:S02]  /*4d20*/  IMAD R0, R3, R28, R14 ;  /* 0x0000001c03007224 */ /* 0x004fc400078e020e */
[----:B------:R-:W-:Y:S02]  /*4d30*/  @P0 IMAD R26, R24, R15, R13 ;  /* 0x0000000f181a0224 */ /* 0x000fe400078e020d */
[----:B------:R-:W-:Y:S02]  /*4d40*/  IMAD R0, R0, R25, R5 ;  /* 0x0000001900007224 */ /* 0x000fe400078e0205 */
[----:B------:R-:W-:Y:S02]  /*4d50*/  IMAD R23, R23, R30, R26 ;  /* 0x0000001e17177224 */ /* 0x000fe400078e021a */
[----:B------:R-:W-:-:S03]  /*4d60*/  IMAD.MOV.U32 R3, RZ, RZ, 0x1 ;  /* 0x00000001ff037424 */ /* 0x000fc600078e00ff */
[----:B------:R-:W-:Y:S02]  /*4d70*/  SEL R92, R0, R23, !P0 ;  /* 0x00000017005c7207 */ /* 0x000fe40004000000 */
[----:B------:R-:W-:-:S07]  /*4d80*/  SEL R23, R23, R0, !P0 ;  /* 0x0000000017177207 */ /* 0x000fce0004000000 */
.L_x_89:
[----:B------:R-:W-:Y:S01]  /*4d90*/  UIADD3 UR50, UR51, UR50, URZ ;  /* 0x0000003233327290 */ /* 0x000fe2000fffe03f */
[----:B------:R-:W-:Y:S01]  /*4da0*/  LOP3.LUT P0, RZ, R3, 0xff, RZ, 0xc0, !PT ;  /* 0x000000ff03ff7812 */ /* 0x000fe2000780c0ff */
[----:B------:R-:W-:Y:S02]  /*4db0*/  UIADD3 UR48, UR48, 0x4, URZ ;  /* 0x0000000430307890 */ /* 0x000fe4000fffe03f */
[----:B------:R-:W-:Y:S02]  /*4dc0*/  USHF.R.U32.HI UR4, URZ, 0x2, UR50 ;  /* 0x000000023f047899 */ /* 0x000fe40008011632 */
[----:B------:R-:W-:Y:S02]  /*4dd0*/  UISETP.GT.U32.AND UP0, UPT, UR50, 0x3, UPT ;  /* 0x000000033200788c */ /* 0x000fe4000bf04070 */
[----:B------:R-:W-:Y:S02]  /*4de0*/  ULOP3.LUT UR4, UR4, 0x1, URZ, 0xc0, !UPT ;  /* 0x0000000104047892 */ /* 0x000fe4000f8ec03f */
[----:B------:R-:W-:-:S02]  /*4df0*/  UISETP.LT.U32.AND UP1, UPT, UR51, 0x4, UP0 ;  /* 0x000000043300788c */ /* 0x000fc40008721070 */
[----:B------:R-:W-:Y:S02]  /*4e00*/  UISETP.NE.U32.AND UP2, UPT, UR4, 0x1, UPT ;  /* 0x000000010400788c */ /* 0x000fe4000bf45070 */
[----:B------:R-:W-:Y:S02]  /*4e10*/  USEL UR5, URZ, 0x1, !UP1 ;  /* 0x000000013f057887 */ /* 0x000fe4000c800000 */
[----:B------:R-:W-:Y:S02]  /*4e20*/  UISETP.GT.U32.AND UP0, UPT, UR51, 0x3, !UP2 ;  /* 0x000000033300788c */ /* 0x000fe4000d704070 */
[----:B------:R-:W-:Y:S02]  /*4e30*/  ULOP3.LUT UR50, UR50, 0x3, URZ, 0xc0, !UPT ;  /* 0x0000000332327892 */ /* 0x000fe4000f8ec03f */
[----:B------:R-:W-:-:S04]  /*4e40*/  USEL UR4, URZ, 0x1, !UP0 ;  /* 0x000000013f047887 */ /* 0x000fc8000c000000 */
[----:B------:R-:W-:Y:S01]  /*4e50*/  ULOP3.LUT UR49, UR4, UR49, UR5, 0x96, !UPT ;  /* 0x0000003104317292 */ /* 0x000fe2000f8e9605 */
[----:B------:R-:W-:Y:S11]  /*4e60*/  @P0 BRA `(.L_x_92) ;  /* 0xffffffc400700947 */ /* 0x000ff6000383ffff */
[----:B------:R-:W-:-:S13]  /*4e70*/  PLOP3.LUT P0, PT, PT, PT, PT, 0x8, 0x0 ;  /* 0x000000000000781c */ /* 0x000fda0003f0e170 */
.L_x_17:
[----:B------:R-:W-:Y:S05]  /*4e80*/  @P0 BRA `(.L_x_9) ;  /* 0x0000002800ac0947 */ /* 0x000fea0003800000 */
[----:B------:R-:W-:Y:S01]  /*4e90*/  ULDC.64 UR6, c[0x0][0x588] ;  /* 0x0001620000067ab9 */ /* 0x000fe20000000a00 */
[----:B------:R-:W-:Y:S01]  /*4ea0*/  ISETP.NE.AND.EX P1, PT, R106, RZ, PT, P1 ;  /* 0x000000ff6a00720c */ /* 0x000fe20003f25310 */
[----:B------:R-:W-:-:S04]  /*4eb0*/  DEPBAR.LE SB0, 0x0 ;  /* 0x000080000000791a */ /* 0x000fc80000000000 */
[----:B------:R-:W-:Y:S01]  /*4ec0*/  ISETP.NE.U32.AND P0, PT, RZ, UR6, PT ;  /* 0x00000006ff007c0c */ /* 0x000fe2000bf05070 */
[----:B------:R-:W-:Y:S03]  /*4ed0*/  BSSY B0, `(.L_x_93) ;  /* 0x0000014000007945 */ /* 0x000fe60003800000 */
[----:B------:R-:W-:-:S13]  /*4ee0*/  ISETP.NE.AND.EX P0, PT, RZ, UR7, PT, P0 ;  /* 0x00000007ff007c0c */ /* 0x000fda000bf05300 */
[----:B------:R-:W-:Y:S05]  /*4ef0*/  @P0 BRA P1, `(.L_x_94) ;  /* 0x0000000000440947 */ /* 0x000fea0000800000 */
[----:B------:R-:W-:-:S04]  /*4f00*/  ISETP.NE.U32.AND P0, PT, R104, RZ, PT ;  /* 0x000000ff6800720c */ /* 0x000fc80003f05070 */
[----:B------:R-:W-:-:S13]  /*4f10*/  ISETP.NE.AND.EX P0, PT, R106, RZ, PT, P0 ;  /* 0x000000ff6a00720c */ /* 0x000fda0003f05300 */
[----:B------:R-:W-:Y:S05]  /*4f20*/  @!P0 BRA `(.L_x_95) ;  /* 0x00000000002c8947 */ /* 0x000fea0003800000 */
[----:B------:R-:W-:-:S13]  /*4f30*/  LOP3.LUT P0, RZ, R88, 0xff, RZ, 0xc0, !PT ;  /* 0x000000ff58ff7812 */ /* 0x000fda000780c0ff */
[----:B------:R-:W-:Y:S05]  /*4f40*/  @!P0 BRA `(.L_x_96) ;  /* 0x0000000000108947 */ /* 0x000fea0003800000 */
[----:B-----5:R-:W-:-:S13]  /*4f50*/  FSETP.NEU.AND P0, PT, R90, RZ, PT ;  /* 0x000000ff5a00720b */ /* 0x020fda0003f0d000 */
[----:B------:R-:W-:Y:S05]  /*4f60*/  @!P0 BREAK B0 ;  /* 0x0000000000008942 */ /* 0x000fea0003800000 */
[----:B------:R-:W-:Y:S05]  /*4f70*/  @P0 BRA `(.L_x_94) ;  /* 0x0000000000240947 */ /* 0x000fea0003800000 */
[----:B------:R-:W-:Y:S05]  /*4f80*/  BRA `(.L_x_9) ;  /* 0x00000028006c7947 */ /* 0x000fea0003800000 */
.L_x_96:
[----:B------:R-:W-:-:S04]  /*4f90*/  ISETP.NE.U32.AND P0, PT, RZ, UR6, PT ;  /* 0x00000006ff007c0c */ /* 0x000fc8000bf05070 */
[----:B------:R-:W-:-:S13]  /*4fa0*/  ISETP.NE.AND.EX P0, PT, RZ, UR7, PT, P0 ;  /* 0x00000007ff007c0c */ /* 0x000fda000bf05300 */
[----:B------:R-:W-:Y:S05]  /*4fb0*/  @!P0 BREAK B0 ;  /* 0x0000000000008942 */ /* 0x000fea0003800000 */
[----:B------:R-:W-:Y:S05]  /*4fc0*/  @P0 BRA `(.L_x_94) ;  /* 0x0000000000100947 */ /* 0x000fea0003800000 */
[----:B------:R-:W-:Y:S05]  /*4fd0*/  BRA `(.L_x_9) ;  /* 0x0000002800587947 */ /* 0x000fea0003800000 */
.L_x_95:
[----:B-----5:R-:W-:-:S13]  /*4fe0*/  FSETP.NEU.AND P0, PT, R90, RZ, PT ;  /* 0x000000ff5a00720b */ /* 0x020fda0003f0d000 */
[----:B------:R-:W-:Y:S05]  /*4ff0*/  @!P0 BREAK B0 ;  /* 0x0000000000008942 */ /* 0x000fea0003800000 */
[----:B------:R-:W-:Y:S05]  /*5000*/  @!P0 BRA `(.L_x_9) ;  /* 0x00000028004c8947 */ /* 0x000fea0003800000 */
.L_x_94:
[----:B------:R-:W-:Y:S05]  /*5010*/  BSYNC B0 ;  /* 0x0000000000007941 */ /* 0x000fea0003800000 */
.L_x_93:
[----:B------:R-:W-:-:S04]  /*5020*/  LOP3.LUT R19, R19, 0x1, RZ, 0xfc, !PT ;  /* 0x0000000113137812 */ /* 0x000fc800078efcff */
[----:B------:R-:W-:-:S13]  /*5030*/  ISETP.NE.AND P0, PT, R19, 0x3, PT ;  /* 0x000000031300780c */ /* 0x000fda0003f05270 */
[----:B------:R-:W-:Y:S05]  /*5040*/  @!P0 BRA `(.L_x_97) ;  /* 0x0000000000048947 */ /* 0x000fea0003800000 */
[----:B------:R-:W-:Y:S01]  /*5050*/  BPT.TRAP 0x1 ;  /* 0x000000040000795c */ /* 0x000fe20000300000 */
.L_x_97:
[----:B------:R-:W3:Y:S01]  /*5060*/  S2UR UR5, SR_CgaCtaId ;  /* 0x00000000000579c3 */ /* 0x000ee20000008800 */
[----:B------:R-:W-:Y:S02]  /*5070*/  UMOV UR4, 0x400 ;  /* 0x0000040000047882 */ /* 0x000fe40000000000 */
[----:B---3--:R-:W-:-:S04]  /*5080*/  ULEA UR4, UR5, UR4, 0x18 ;  /* 0x0000000405047291 */ /* 0x008fc8000f8ec03f */
[----:B------:R-:W-:-:S04]  /*5090*/  ULEA UR4, UR39, UR4, 0x3 ;  /* 0x0000000427047291 */ /* 0x000fc8000f8e183f */
[----:B------:R-:W-:-:S04]  /*50a0*/  UIADD3 UR4, UR4, 0x60, URZ ;  /* 0x0000006004047890 */ /* 0x000fc8000fffe03f */
[----:B------:R-:W-:-:S09]  /*50b0*/  UPRMT UR4, UR5, 0x654, UR4 ;  /* 0x0000065405047896 */ /* 0x000fd20008000004 */
[----:B------:R-:W-:Y:S01]  /*50c0*/  SYNCS.ARRIVE.TRANS64.RED.A1T0 RZ, [UR4], RZ ;  /* 0x000000ffffff79a7 */ /* 0x000fe20008100404 */
[----:B------:R-:W-:Y:S05]  /*50d0*/  BRA `(.L_x_9) ;  /* 0x0000002800187947 */ /* 0x000fea0003800000 */
.L_x_8:
[----:B------:R-:W-:Y:S01]  /*50e0*/  ULDC.64 UR4, c[0x0][0x8f8] ;  /* 0x00023e0000047ab9 */ /* 0x000fe20000000a00 */
[----:B------:R-:W-:Y:S01]  /*50f0*/  PRMT R11, RZ, 0x7610, R11 ;  /* 0x00007610ff0b7816 */ /* 0x000fe2000000000b */
[----:B------:R-:W-:Y:S01]  /*5100*/  IMAD.MOV.U32 R13, RZ, RZ, -0x1 ;  /* 0xffffffffff0d7424 */ /* 0x000fe200078e00ff */
[----:B------:R-:W-:Y:S01]  /*5110*/  ISETP.GE.U32.AND P0, PT, R16, UR4, PT ;  /* 0x0000000410007c0c */ /* 0x000fe2000bf06070 */
[----:B------:R-:W-:Y:S02]  /*5120*/  IMAD.MOV.U32 R7, RZ, RZ, -0x1 ;  /* 0xffffffffff077424 */ /* 0x000fe400078e00ff */
[----:B------:R-:W-:Y:S01]  /*5130*/  IMAD.MOV.U32 R6, RZ, RZ, -0x1 ;  /* 0xffffffffff067424 */ /* 0x000fe200078e00ff */
[----:B------:R-:W-:-:S13]  /*5140*/  ISETP.GE.U32.AND.EX P0, PT, R17, UR5, PT, P0 ;  /* 0x0000000511007c0c */ /* 0x000fda000bf06100 */
        /* <DEDUP_REMOVED lines=19> */
.L_x_99:
[-CC-:B------:R-:W-:Y:S01]  /*5280*/  SHF.R.U64 R20, R14, R24.reuse, R15.reuse ;  /* 0x000000180e147219 */ /* 0x180fe2000000120f */
[----:B------:R-:W1:Y:S01]  /*5290*/  LDC R28, c[0x0][0x8c0] ;  /* 0x00023000ff1c7b82 */ /* 0x000e620000000800 */
[----:B------:R-:W-:Y:S01]  /*52a0*/  SHF.R.U32.HI R6, RZ, R24, R15 ;  /* 0x00000018ff067219 */ /* 0x000fe2000001160f */
[----:B------:R-:W-:Y:S01]  /*52b0*/  ULDC UR4, c[0x0][0x150] ;  /* 0x0000540000047ab9 */ /* 0x000fe20000000800 */
[----:B------:R-:W-:Y:S01]  /*52c0*/  IADD3 R9, P0, RZ, -R20, RZ ;  /* 0x80000014ff097210 */ /* 0x000fe20007f1e0ff */
[----:B------:R-:W-:Y:S01]  /*52d0*/  IMAD.MOV.U32 R13, RZ, RZ, -0x1 ;  /* 0xffffffffff0d7424 */ /* 0x000fe200078e00ff */
[----:B------:R-:W-:-:S03]  /*52e0*/  I2FP.F32.U32 R11, R8 ;  /* 0x00000008000b7245 */ /* 0x000fc60000201000 */
[----:B------:R-:W2:Y:S01]  /*52f0*/  LDC.64 R30, c[0x0][0x8e8] ;  /* 0x00023a00ff1e7b82 */ /* 0x000ea20000000a00 */
[----:B------:R-:W-:Y:S02]  /*5300*/  IMAD.X R7, RZ, RZ, ~R6, P0 ;  /* 0x000000ffff077224 */ /* 0x000fe400000e0e06 */
[----:B------:R-:W-:Y:S01]  /*5310*/  FMUL R11, R11, UR4 ;  /* 0x000000040b0b7c20 */ /* 0x000fe20008400000 */
[----:B------:R-:W-:Y:S01]  /*5320*/  ULDC UR4, c[0x0][0x154] ;  /* 0x0000550000047ab9 */ /* 0x000fe20000000800 */
[-C--:B------:R-:W-:Y:S02]  /*5330*/  IMAD R12, R7, R26.reuse, RZ ;  /* 0x0000001a070c7224 */ /* 0x080fe400078e02ff */
[C---:B------:R-:W-:Y:S01]  /*5340*/  IMAD.WIDE.U32 R6, R9.reuse, R26, R16 ;  /* 0x0000001a09067225 */ /* 0x040fe200078e0010 */
[----:B------:R-:W3:Y:S01]  /*5350*/  LDC R24, c[0x0][0x8b0] ;  /* 0x00022c00ff187b82 */ /* 0x000ee20000000800 */
[----:B------:R-:W4:Y:S02]  /*5360*/  F2I.U32.TRUNC.NTZ R11, R11 ;  /* 0x0000000b000b7305 */ /* 0x000f24000020f000 */
[----:B------:R-:W-:-:S04]  /*5370*/  IMAD R9, R9, R27, R12 ;  /* 0x0000001b09097224 */ /* 0x000fc800078e020c */
[----:B------:R-:W-:Y:S01]  /*5380*/  IMAD.IADD R7, R7, 0x1, R9 ;  /* 0x0000000107077824 */ /* 0x000fe200078e0209 */
[----:B------:R-:W3:Y:S04]  /*5390*/  LDC R25, c[0x0][0x148] ;  /* 0x00005200ff197b82 */ /* 0x000ee80000000800 */
[----:B-1----:R-:W-:Y:S02]  /*53a0*/  SHF.R.U64 R14, R6, R28, R7 ;  /* 0x0000001c060e7219 */ /* 0x002fe40000001207 */
[----:B------:R-:W-:Y:S02]  /*53b0*/  I2FP.F32.U32 R6, R10 ;  /* 0x0000000a00067245 */ /* 0x000fe40000201000 */
[----:B------:R-:W1:Y:S01]  /*53c0*/  LDC R9, c[0x0][0x144] ;  /* 0x00005100ff097b82 */ /* 0x000e620000000800 */
[----:B--2---:R-:W-:Y:S01]  /*53d0*/  ISETP.NE.U32.AND P0, PT, R30, RZ, PT ;  /* 0x000000ff1e00720c */ /* 0x004fe20003f05070 */
[----:B----4-:R-:W-:Y:S01]  /*53e0*/  IMAD.MOV R11, RZ, RZ, -R11 ;  /* 0x000000ffff0b7224 */ /* 0x010fe200078e0a0b */
[----:B------:R-:W-:Y:S01]  /*53f0*/  SHF.R.U32.HI R7, RZ, R28, R7 ;  /* 0x0000001cff077219 */ /* 0x000fe20000011607 */
[----:B------:R-:W-:Y:S01]  /*5400*/  FMUL R12, R6, UR4 ;  /* 0x00000004060c7c20 */ /* 0x000fe20008400000 */
[----:B------:R-:W-:Y:S01]  /*5410*/  ISETP.NE.AND.EX P0, PT, R31, RZ, PT, P0 ;  /* 0x000000ff1f00720c */ /* 0x000fe20003f05300 */
[----:B------:R-:W-:-:S02]  /*5420*/  ULDC UR4, c[0x0][0x900] ;  /* 0x0002400000047ab9 */ /* 0x000fc40000000800 */
[----:B------:R-:W2:Y:S01]  /*5430*/  LDC R26, c[0x0][0x8a8] ;  /* 0x00022a00ff1a7b82 */ /* 0x000ea20000000800 */
[-CC-:B---3--:R-:W-:Y:S02]  /*5440*/  SHF.R.U64 R21, R14, R24.reuse, R7.reuse ;  /* 0x000000180e157219 */ /* 0x188fe40000001207 */
[----:B------:R-:W-:Y:S02]  /*5450*/  SHF.R.U32.HI R6, RZ, R24, R7 ;  /* 0x00000018ff067219 */ /* 0x000fe40000011607 */
[----:B------:R3:W4:Y:S01]  /*5460*/  F2I.U32.TRUNC.NTZ R24, R12 ;  /* 0x0000000c00187305 */ /* 0x000722000020f000 */
[----:B------:R-:W-:Y:S02]  /*5470*/  SHF.L.U32 R32, R13, UR4, RZ ;  /* 0x000000040d207c19 */ /* 0x000fe400080006ff */
[----:B------:R-:W2:Y:S01]  /*5480*/  LDC R27, c[0x0][0x8f0] ;  /* 0x00023c00ff1b7b82 */ /* 0x000ea20000000800 */
[--C-:B------:R-:W-:Y:S02]  /*5490*/  SHF.R.U64 R23, R21, UR4, R6.reuse ;  /* 0x0000000415177c19 */ /* 0x100fe40008001206 */
[----:B------:R-:W-:-:S03]  /*54a0*/  SHF.R.U32.HI R7, RZ, UR4, R6 ;  /* 0x00000004ff077c19 */ /* 0x000fc60008011606 */
[----:B------:R-:W-:Y:S02]  /*54b0*/  IMAD.MOV.U32 R6, RZ, RZ, R23 ;  /* 0x000000ffff067224 */ /* 0x000fe400078e0017 */
[----:B------:R-:W2:Y:S01]  /*54c0*/  LDC R29, c[0x0][0x8e0] ;  /* 0x00023800ff1d7b82 */ /* 0x000ea20000000800 */
[----:B-1----:R-:W-:-:S07]  /*54d0*/  IMAD R28, R9, R11, R8 ;  /* 0x0000000b091c7224 */ /* 0x002fce00078e0208 */
        /* <DEDUP_REMOVED lines=12> */
.L_x_100:
[----:B------:R-:W-:Y:S01]  /*55a0*/  ISETP.NE.AND P0, PT, R2, 0x1, PT ;  /* 0x000000010200780c */ /* 0x000fe20003f05270 */
[----:B------:R-:W-:Y:S01]  /*55b0*/  USHF.L.U32 UR4, UR37, UR4, URZ ;  /* 0x0000000425047299 */ /* 0x000fe2000800063f */
[----:B------:R-:W-:Y:S01]  /*55c0*/  LOP3.LUT R32, RZ, R32, RZ, 0x33, !PT ;  /* 0x00000020ff207212 */ /* 0x000fe200078e33ff */
[----:B--2---:R-:W-:Y:S01]  /*55d0*/  VIADD R9, R26, 0xffffffff ;  /* 0xffffffff1a097836 */ /* 0x004fe20000000000 */
[----:B------:R-:W-:Y:S01]  /*55e0*/  SHF.R.U64 R7, R6, R27, R7 ;  /* 0x0000001b06077219 */ /* 0x000fe20000001207 */
[----:B------:R-:W-:Y:S01]  /*55f0*/  IMAD.MOV R24, RZ, RZ, -R24 ;  /* 0x000000ffff187224 */ /* 0x000fe200078e0a18 */
[----:B------:R-:W-:Y:S01]  /*5600*/  LOP3.LUT R6, R21, R32, RZ, 0xc0, !PT ;  /* 0x0000002015067212 */ /* 0x000fe200078ec0ff */
[----:B------:R-:W-:Y:S02]  /*5610*/  IMAD.MOV.U32 R11, RZ, RZ, 0x1 ;  /* 0x00000001ff0b7424 */ /* 0x000fe400078e00ff */
[----:B------:R-:W-:Y:S02]  /*5620*/  IMAD.MOV R8, RZ, RZ, -R7 ;  /* 0x000000ffff087224 */ /* 0x000fe400078e0a07 */
[----:B------:R-:W-:Y:S01]  /*5630*/  IMAD R13, R7, UR4, R6 ;  /* 0x00000004070d7c24 */ /* 0x000fe2000f8e0206 */
[----:B------:R-:W-:Y:S01]  /*5640*/  LOP3.LUT R7, R14, R9, RZ, 0xc0, !PT ;  /* 0x000000090e077212 */ /* 0x000fe200078ec0ff */
[----:B------:R-:W-:-:S02]  /*5650*/  @P0 IMAD R28, R25, R24, R10 ;  /* 0x00000018191c0224 */ /* 0x000fc400078e020a */
[----:B------:R-:W-:Y:S02]  /*5660*/  IMAD R6, R8, R29, R23 ;  /* 0x0000001d08067224 */ /* 0x000fe400078e0217 */
[----:B-1----:R-:W-:Y:S02]  /*5670*/  IMAD R13, R13, R33, R28 ;  /* 0x000000210d0d7224 */ /* 0x002fe400078e021c */
[----:B------:R-:W-:-:S05]  /*5680*/  IMAD R6, R6, R26, R7 ;  /* 0x0000001a06067224 */ /* 0x000fca00078e0207 */
[----:B------:R-:W-:Y:S02]  /*5690*/  SEL R7, R6, R13, !P0 ;  /* 0x0000000d06077207 */ /* 0x000fe40004000000 */
[----:B------:R-:W-:Y:S01]  /*56a0*/  SEL R13, R13, R6, !P0 ;  /* 0x000000060d0d7207 */ /* 0x000fe20004000000 */
[----:B------:R-:W-:-:S07]  /*56b0*/  IMAD.MOV.U32 R6, RZ, RZ, R20 ;  /* 0x000000ffff067224 */ /* 0x000fce00078e0014 */
.L_x_98:
[----:B------:R-:W-:-:S08]  /*56c0*/  NOP ;  /* 0x0000000000007918 */ /* 0x000fd00000000000 */
[----:B------:R-:W1:-:S00]  /*56d0*/  USETMAXREG.DEALLOC.CTAPOOL 0x28 ;  /* 0x00000028000079c8 */ /* 0x000e4000080e0500 */
[----:B-1----:R-:W-:-:S13]  /*56e0*/  ISETP.NE.AND P0, PT, R0, 0x1, PT ;  /* 0x000000010000780c */ /* 0x002fda0003f05270 */
[----:B------:R-:W-:Y:S05]  /*56f0*/  @!P0 BRA `(.L_x_9) ;  /* 0x0000002000908947 */ /* 0x000fea0003800000 */
[----:B------:R-:W-:Y:S05]  /*5700*/  @!P3 BRA `(.L_x_101) ;  /* 0x0000001000acb947 */ /* 0x000fea0003800000 */
[----:B------:R-:W-:-:S04]  /*5710*/  PRMT R3, R3, 0x9910, RZ ;  /* 0x0000991003037816 */ /* 0x000fc800000000ff */
[----:B------:R-:W-:-:S04]  /*5720*/  ISETP.NE.AND P0, PT, R3, RZ, PT ;  /* 0x000000ff0300720c */ /* 0x000fc80003f05270 */
[----:B------:R-:W-:-:S13]  /*5730*/  ISETP.NE.OR P0, PT, R0, 0x2, !P0 ;  /* 0x000000020000780c */ /* 0x000fda0004705670 */
[----:B------:R-:W-:Y:S05]  /*5740*/  @P0 BRA `(.L_x_9) ;  /* 0x00000020007c0947 */ /* 0x000fea0003800000 */
[----:B------:R-:W-:-:S13]  /*5750*/  LOP3.LUT P1, RZ, R11, 0xff, RZ, 0xc0, !PT ;  /* 0x000000ff0bff7812 */ /* 0x000fda000782c0ff */
[----:B------:R-:W-:Y:S05]  /*5760*/  @!P1 BRA `(.L_x_102) ;  /* 0x0000000000189947 */ /* 0x000fea0003800000 */
[----:B------:R-:W-:Y:S01]  /*5770*/  UMOV UR4, 0x400 ;  /* 0x0000040000047882 */ /* 0x000fe20000000000 */
[----:B------:R-:W-:Y:S01]  /*5780*/  IMAD.MOV.U32 R0, RZ, RZ, RZ ;  /* 0x000000ffff007224 */ /* 0x000fe200078e00ff */
[----:B------:R-:W-:-:S04]  /*5790*/  ULEA UR4, UR36, UR4, 0x18 ;  /* 0x0000000424047291 */ /* 0x000fc8000f8ec03f */
[----:B------:R-:W-:-:S05]  /*57a0*/  SHF.L.U32 R0, R0, 0x1f, RZ ;  /* 0x0000001f00007819 */ /* 0x000fca00000006ff */
[----:B------:R-:W1:Y:S02]  /*57b0*/  SYNCS.PHASECHK.TRANS64.TRYWAIT P0, [UR4+0x88], R0 ;  /* 0x00008800ff0075a7 */ /* 0x000e640008000144 */
[----:B-1----:R-:W-:Y:S05]  /*57c0*/  @!P0 BRA `(.L_x_103) ;  /* 0x0000002000e48947 */ /* 0x002fea0003800000 */
.L_x_102:
[----:B------:R-:W-:Y:S01]  /*57d0*/  PRMT R9, RZ, 0x7610, R9 ;  /* 0x00007610ff097816 */ /* 0x000fe20000000009 */
[----:B------:R-:W-:Y:S06]  /*57e0*/  @P2 BRA `(.L_x_104) ;  /* 0x0000000000242947 */ /* 0x000fec0003800000 */
[----:B------:R-:W-:Y:S02]  /*57f0*/  ULDC.64 UR4, c[0x0][0x588] ;  /* 0x0001620000047ab9 */ /* 0x000fe40000000a00 */
[----:B------:R-:W-:-:S04]  /*5800*/  ISETP.NE.U32.AND P0, PT, RZ, UR4, PT ;  /* 0x00000004ff007c0c */ /* 0x000fc8000bf05070 */
[----:B------:R-:W-:-:S13]  /*5810*/  ISETP.NE.AND.EX P0, PT, RZ, UR5, PT, P0 ;  /* 0x00000005ff007c0c */ /* 0x000fda000bf05300 */
[----:B------:R-:W-:Y:S05]  /*5820*/  @!P0 BRA `(.L_x_105) ;  /* 0x00000000000c8947 */ /* 0x000fea0003800000 */
[----:B------:R3:W5:Y:S01]  /*5830*/  LDG.E R11, desc[UR42][R4.64] ;  /* 0x0000002a040b7981 */ /* 0x000762000c1e1900 */
[----:B------:R-:W-:Y:S01]  /*5840*/  IMAD.MOV.U32 R9, RZ, RZ, 0x1 ;  /* 0x00000001ff097424 */ /* 0x000fe200078e00ff */
[----:B------:R-:W-:Y:S06]  /*5850*/  BRA `(.L_x_104) ;  /* 0x0000000000087947 */ /* 0x000fec0003800000 */
.L_x_105:
[----:B------:R-:W2:Y:S01]  /*5860*/  LDC R11, c[0x0][0x580] ;  /* 0x00016000ff0b7b82 */ /* 0x000ea20000000800 */
[----:B------:R-:W-:-:S07]  /*5870*/  IMAD.MOV.U32 R9, RZ, RZ, 0x1 ;  /* 0x00000001ff097424 */ /* 0x000fce00078e00ff */
.L_x_104:
[----:B-1----:R-:W-:Y:S01]  /*5880*/  IMAD.MOV.U32 R0, RZ, RZ, 0x1 ;  /* 0x00000001ff007424 */ /* 0x002fe200078e00ff */
[----:B------:R-:W-:Y:S06]  /*5890*/  @!P1 BRA `(.L_x_106) ;  /* 0x0000000c00d89947 */ /* 0x000fec0003800000 */
[----:B------:R-:W1:Y:S01]  /*58a0*/  LDC R3, c[0x0][0x8a8] ;  /* 0x00022a00ff037b82 */ /* 0x000e620000000800 */
[----:B------:R-:W-:Y:S01]  /*58b0*/  IMAD.MOV.U32 R0, RZ, RZ, -0x1 ;  /* 0xffffffffff007424 */ /* 0x000fe200078e00ff */
[----:B------:R-:W-:Y:S01]  /*58c0*/  ULDC UR4, c[0x0][0x900] ;  /* 0x0002400000047ab9 */ /* 0x000fe20000000800 */
[----:B------:R-:W-:Y:S01]  /*58d0*/  LOP3.LUT R10, R19, 0x2, RZ, 0xfc, !PT ;  /* 0x00000002130a7812 */ /* 0x000fe200078efcff */
[----:B------:R-:W-:Y:S01]  /*58e0*/  ULDC.64 UR6, c[0x0][0x198] ;  /* 0x0000660000067ab9 */ /* 0x000fe20000000a00 */
[----:B------:R-:W-:Y:S02]  /*58f0*/  USHF.L.U32 UR13, UR37, UR4, URZ ;  /* 0x00000004250d7299 */ /* 0x000fe4000800063f */
[----:B------:R-:W-:Y:S01]  /*5900*/  SHF.L.U32 R8, R0, UR4, RZ ;  /* 0x0000000400087c19 */ /* 0x000fe200080006ff */
[----:B------:R-:W-:Y:S01]  /*5910*/  IMAD.MOV.U32 R0, RZ, RZ, 0x1 ;  /* 0x00000001ff007424 */ /* 0x000fe200078e00ff */
[----:B------:R-:W-:Y:S01]  /*5920*/  ULDC.64 UR14, c[0x0][0x588] ;  /* 0x00016200000e7ab9 */ /* 0x000fe20000000a00 */
[----:B------:R-:W-:Y:S01]  /*5930*/  ULDC.64 UR22, c[0x0][0x8f8] ;  /* 0x00023e0000167ab9 */ /* 0x000fe20000000a00 */
[----:B------:R-:W-:Y:S01]  /*5940*/  LOP3.LUT R8, RZ, R8, RZ, 0x33, !PT ;  /* 0x00000008ff087212 */ /* 0x000fe200078e33ff */
[----:B------:R-:W-:Y:S01]  /*5950*/  ULDC.64 UR24, c[0x0][0x590] ;  /* 0x0001640000187ab9 */ /* 0x000fe20000000a00 */
[----:B-1----:R-:W-:-:S07]  /*5960*/  VIADD R3, R3, 0xffffffff ;  /* 0xffffffff03037836 */ /* 0x002fce0000000000 */
.L_x_138:
[----:B------:R-:W-:Y:S02]  /*5970*/  ISETP.NE.U32.AND P0, PT, RZ, UR24, PT ;  /* 0x00000018ff007c0c */ /* 0x000fe4000bf05070 */
[----:B------:R-:W-:Y:S02]  /*5980*/  R2UR UR19, R13 ;  /* 0x000000000d1372ca */ /* 0x000fe400000e0000 */
[----:B------:R-:W-:Y:S02]  /*5990*/  R2UR UR18, R7 ;  /* 0x00000000071272ca */ /* 0x000fe400000e0000 */
[----:B------:R-:W-:-:S09]  /*59a0*/  ISETP.NE.AND.EX P0, PT, RZ, UR25, PT, P0 ;  /* 0x00000019ff007c0c */ /* 0x000fd2000bf05300 */
[----:B------:R-:W-:Y:S02]  /*59b0*/  USHF.L.U32 UR19, UR19, 0x8, URZ ;  /* 0x0000000813137899 */ /* 0x000fe4000800063f */
[----:B------:R-:W-:Y:S02]  /*59c0*/  USHF.L.U32 UR18, UR18, 0x6, URZ ;  /* 0x0000000612127899 */ /* 0x000fe4000800063f */
[----:B--2-4-:R-:W-:Y:S10]  /*59d0*/  @!P0 BRA `(.L_x_107) ;  /* 0x00000000002c8947 */ /* 0x014ff40003800000 */
[----:B------:R-:W-:-:S04]  /*59e0*/  ISETP.NE.U32.AND P1, PT, RZ, UR14, PT ;  /* 0x0000000eff007c0c */ /* 0x000fc8000bf25070 */
[----:B------:R-:W-:-:S13]  /*59f0*/  ISETP.NE.AND.EX P1, PT, RZ, UR15, PT, P1 ;  /* 0x0000000fff007c0c */ /* 0x000fda000bf25310 */
[----:B------:R-:W-:Y:S05]  /*5a00*/  @!P1 BRA `(.L_x_108) ;  /* 0x0000000000189947 */ /* 0x000fea0003800000 */
[----:B---3--:R-:W1:Y:S01]  /*5a10*/  LDC.64 R4, c[0x0][0x588] ;  /* 0x00016200ff047b82 */ /* 0x008e620000000a00 */
[----:B------:R-:W-:-:S04]  /*5a20*/  IMAD R7, R6, UR24, RZ ;  /* 0x0000001806077c24 */ /* 0x000fc8000f8e02ff */
[----:B-1----:R-:W-:-:S05]  /*5a30*/  IMAD.WIDE R4, R7, 0x4, R4 ;  /* 0x0000000407047825 */ /* 0x002fca00078e0204 */
[----:B--2--5:R1:W5:Y:S01]  /*5a40*/  LDG.E R11, desc[UR42][R4.64] ;  /* 0x0000002a040b7981 */ /* 0x024362000c1e1900 */
[----:B------:R-:W-:Y:S01]  /*5a50*/  IMAD.MOV.U32 R9, RZ, RZ, 0x1 ;  /* 0x00000001ff097424 */ /* 0x000fe200078e00ff */
[----:B------:R-:W-:Y:S06]  /*5a60*/  BRA `(.L_x_107) ;  /* 0x0000000000087947 */ /* 0x000fec0003800000 */
.L_x_108:
[----:B--2--5:R-:W4:Y:S01]  /*5a70*/  LDC R11, c[0x0][0x580] ;  /* 0x00016000ff0b7b82 */ /* 0x024f220000000800 */
[----:B------:R-:W-:-:S07]  /*5a80*/  IMAD.MOV.U32 R9, RZ, RZ, 0x1 ;  /* 0x00000001ff097424 */ /* 0x000fce00078e00ff */
.L_x_107:
[----:B------:R-:W-:Y:S05]  /*5a90*/  @!P0 BRA `(.L_x_109) ;  /* 0x00000000001c8947 */ /* 0x000fea0003800000 */
[----:B------:R-:W-:-:S13]  /*5aa0*/  LOP3.LUT P2, RZ, R9, 0xff, RZ, 0xc0, !PT ;  /* 0x000000ff09ff7812 */ /* 0x000fda000784c0ff */
[----:B-1-3--:R-:W1:Y:S02]  /*5ab0*/  @!P2 LDC.64 R4, c[0x0][0x588] ;  /* 0x00016200ff04ab82 */ /* 0x00ae640000000a00 */
[----:B-1----:R-:W-:-:S04]  /*5ac0*/  @!P2 ISETP.NE.U32.AND P0, PT, R4, RZ, PT ;  /* 0x000000ff0400a20c */ /* 0x002fc80003f05070 */
[----:B------:R-:W-:Y:S02]  /*5ad0*/  @!P2 ISETP.NE.AND.EX P1, PT, R5, RZ, PT, P0 ;  /* 0x000000ff0500a20c */ /* 0x000fe40003f25300 */
[----:B--2-45:R-:W-:Y:S02]  /*5ae0*/  @P2 FSETP.EQ.AND P0, PT, R11, RZ, PT ;  /* 0x000000ff0b00220b */ /* 0x034fe40003f02000 */
[----:B------:R-:W-:Y:S01]  /*5af0*/  @!P2 PLOP3.LUT P0, PT, P1, PT, PT, 0x8, 0x0 ;  /* 0x000000000000a81c */ /* 0x000fe20000f0e170 */
[----:B------:R-:W-:-:S12]  /*5b00*/  BRA `(.L_x_110) ;  /* 0x0000000000047947 */ /* 0x000fd80003800000 */
.L_x_109:
[----:B--2-45:R-:W-:-:S13]  /*5b10*/  FSETP.EQ.AND P0, PT, R11, RZ, PT ;  /* 0x000000ff0b00720b */ /* 0x034fda0003f02000 */
.L_x_110:
[----:B------:R-:W-:Y:S02]  /*5b20*/  ISETP.NE.AND P2, PT, R10, 0x3, PT ;  /* 0x000000030a00780c */ /* 0x000fe40003f45270 */
[----:B------:R-:W-:-:S04]  /*5b30*/  ELECT P1, URZ, PT ;  /* 0x00000000003f782f */ /* 0x000fc80003820000 */
[----:B------:R-:W-:-:S07]  /*5b40*/  PLOP3.LUT P0, PT, P1, P0, PT, 0x20, 0x0 ;  /* 0x000000000000781c */ /* 0x000fce0000f00470 */
[----:B------:R-:W-:Y:S06]  /*5b50*/  @!P2 BRA `(.L_x_111) ;  /* 0x000000000004a947 */ /* 0x000fec0003800000 */
[----:B------:R-:W-:Y:S01]  /*5b60*/  BPT.TRAP 0x1 ;  /* 0x000000040000795c */ /* 0x000fe20000300000 */
.L_x_111:
[----:B------:R-:W2:Y:S01]  /*5b70*/  S2UR UR36, SR_CgaCtaId ;  /* 0x00000000002479c3 */ /* 0x000ea20000008800 */
[----:B------:R-:W-:Y:S01]  /*5b80*/  UMOV UR4, 0x400 ;  /* 0x0000040000047882 */ /* 0x000fe20000000000 */
[----:B-1-3--:R-:W-:Y:S01]  /*5b90*/  SHF.L.U32 R4, R0, 0x1f, RZ ;  /* 0x0000001f00047819 */ /* 0x00afe200000006ff */
[----:B--2---:R-:W-:-:S09]  /*5ba0*/  ULEA UR4, UR36, UR4, 0x18 ;  /* 0x0000000424047291 */ /* 0x004fd2000f8ec03f */
[----:B------:R-:W1:Y:S02]  /*5bb0*/  SYNCS.PHASECHK.TRANS64.TRYWAIT P1, [UR4+0x60], R4 ;  /* 0x00006004ff0075a7 */ /* 0x000e640008020144 */
[----:B-1----:R-:W-:Y:S05]  /*5bc0*/  @!P1 BRA `(.L_x_112) ;  /* 0x0000001c00fc9947 */ /* 0x002fea0003800000 */
.L_x_170:
[----:B------:R-:W-:Y:S04]  /*5bd0*/  BSSY B0, `(.L_x_113) ;  /* 0x000000e000007945 */ /* 0x000fe80003800000 */
[----:B------:R-:W-:Y:S05]  /*5be0*/  @!P0 BRA `(.L_x_114) ;  /* 0x0000000000308947 */ /* 0x000fea0003800000 */
[----:B------:R-:W-:Y:S01]  /*5bf0*/  R2UR UR20, R6 ;  /* 0x00000000061472ca */ /* 0x000fe200000e0000 */
[----:B------:R-:W-:Y:S02]  /*5c00*/  UIADD3 UR8, UP0, UR6, 0x3f0, URZ ;  /* 0x000003f006087890 */ /* 0x000fe4000ff1e03f */
[----:B------:R-:W-:Y:S02]  /*5c10*/  UIADD3 UR16, UR4, 0x200, URZ ;  /* 0x0000020004107890 */ /* 0x000fe4000fffe03f */
[----:B------:R-:W-:Y:S02]  /*5c20*/  UIADD3 UR17, UR4, 0x40, URZ ;  /* 0x0000004004117890 */ /* 0x000fe4000fffe03f */
[----:B------:R-:W-:Y:S01]  /*5c30*/  UIADD3.X UR9, URZ, UR7, URZ, UP0, !UPT ;  /* 0x000000073f097290 */ /* 0x000fe200087fe43f */
[----:B------:R-:W-:Y:S01]  /*5c40*/  UMOV UR10, 0x0 ;  /* 0x00000000000a7882 */ /* 0x000fe20000000000 */
[----:B------:R-:W-:-:S07]  /*5c50*/  UMOV UR11, 0x10000000 ;  /* 0x10000000000b7882 */ /* 0x000fce0000000000 */
[----:B------:R2:W-:Y:S02]  /*5c60*/  UTMALDG.3D [UR16], [UR8], desc[UR10] ;  /* 0x00000a10080075b4 */ /* 0x0005e40008011000 */
[----:B--2---:R-:W-:Y:S05]  /*5c70*/  @!P2 BRA `(.L_x_115) ;  /* 0x000000000004a947 */ /* 0x004fea0003800000 */
[----:B------:R-:W-:Y:S01]  /*5c80*/  BPT.TRAP 0x1 ;  /* 0x000000040000795c */ /* 0x000fe20000300000 */
.L_x_115:
[----:B-1----:R-:W1:Y:S02]  /*5c90*/  LDC R5, c[0x0][0x800] ;  /* 0x00020000ff057b82 */ /* 0x002e640000000800 */
[----:B-1----:R2:W-:Y:S02]  /*5ca0*/  SYNCS.ARRIVE.TRANS64.RED.A0TR RZ, [UR4+0x40], R5 ;  /* 0x00004005ffff79a7 */ /* 0x0025e40008300404 */
.L_x_114:
[----:B------:R-:W-:Y:S05]  /*5cb0*/  BSYNC B0 ;  /* 0x0000000000007941 */ /* 0x000fea0003800000 */
.L_x_113:
[----:B------:R-:W-:Y:S05]  /*5cc0*/  @!P2 BRA `(.L_x_116) ;  /* 0x000000000004a947 */ /* 0x000fea0003800000 */
[----:B------:R-:W-:Y:S01]  /*5cd0*/  BPT.TRAP 0x1 ;  /* 0x000000040000795c */ /* 0x000fe20000300000 */
.L_x_116:
[----:B------:R-:W-:-:S04]  /*5ce0*/  UIADD3 UR5, UR4, 0x40, URZ ;  /* 0x0000004004057890 */ /* 0x000fc8000fffe03f */
[----:B------:R-:W-:-:S09]  /*5cf0*/  UPRMT UR5, UR36, 0x654, UR5 ;  /* 0x0000065424057896 */ /* 0x000fd20008000005 */
[----:B------:R-:W-:Y:S01]  /*5d00*/  SYNCS.ARRIVE.TRANS64.RED.A1T0 RZ, [UR5], RZ ;  /* 0x000000ffffff79a7 */ /* 0x000fe20008100405 */
[----:B------:R-:W-:Y:S05]  /*5d10*/  @!P2 BRA `(.L_x_117) ;  /* 0x000000000004a947 */ /* 0x000fea0003800000 */
[----:B------:R-:W-:Y:S01]  /*5d20*/  BPT.TRAP 0x1 ;  /* 0x000000040000795c */ /* 0x000fe20000300000 */
.L_x_117:
[----:B------:R-:W3:Y:S02]  /*5d30*/  SYNCS.PHASECHK.TRANS64.TRYWAIT P1, [UR4+0x68], R4 ;  /* 0x00006804ff0075a7 */ /* 0x000ee40008020144 */
[----:B---3--:R-:W-:Y:S05]  /*5d40*/  @!P1 BRA `(.L_x_118) ;  /* 0x0000001c00b49947 */ /* 0x008fea0003800000 */
.L_x_171:
[----:B------:R-:W-:Y:S04]  /*5d50*/  BSSY B0, `(.L_x_119) ;  /* 0x0000010000007945 */ /* 0x000fe80003800000 */
[----:B------:R-:W-:Y:S05]  /*5d60*/  @!P0 BRA `(.L_x_120) ;  /* 0x0000000000388947 */ /* 0x000fea0003800000 */
[----:B------:R-:W-:Y:S01]  /*5d70*/  UIADD3 UR16, UP0, UR6, 0x3f0, URZ ;  /* 0x000003f006107890 */ /* 0x000fe2000ff1e03f */
[----:B------:R-:W-:Y:S01]  /*5d80*/  R2UR UR12, R6 ;  /* 0x00000000060c72ca */ /* 0x000fe200000e0000 */
[----:B------:R-:W-:Y:S02]  /*5d90*/  UIADD3 UR11, UR19, 0x80, URZ ;  /* 0x00000080130b7890 */ /* 0x000fe4000fffe03f */
[----:B------:R-:W-:Y:S02]  /*5da0*/  UIADD3 UR8, UR4, 0x2200, URZ ;  /* 0x0000220004087890 */ /* 0x000fe4000fffe03f */
[----:B------:R-:W-:Y:S02]  /*5db0*/  UIADD3 UR9, UR4, 0x48, URZ ;  /* 0x0000004804097890 */ /* 0x000fe4000fffe03f */
[----:B------:R-:W-:Y:S01]  /*5dc0*/  UIADD3.X UR17, URZ, UR7, URZ, UP0, !UPT ;  /* 0x000000073f117290 */ /* 0x000fe200087fe43f */
[----:B------:R-:W-:Y:S01]  /*5dd0*/  UMOV UR20, 0x0 ;  /* 0x0000000000147882 */ /* 0x000fe20000000000 */
[----:B------:R-:W-:Y:S01]  /*5de0*/  UMOV UR21, 0x10000000 ;  /* 0x1000000000157882 */ /* 0x000fe20000000000 */
[----:B------:R-:W-:-:S06]  /*5df0*/  UMOV UR10, UR18 ;  /* 0x00000012000a7c82 */ /* 0x000fcc0008000000 */
[----:B------:R3:W-:Y:S02]  /*5e00*/  UTMALDG.3D [UR8], [UR16], desc[UR20] ;  /* 0x00001408100075b4 */ /* 0x0007e40008011000 */
[----:B---3--:R-:W-:Y:S05]  /*5e10*/  @!P2 BRA `(.L_x_121) ;  /* 0x000000000004a947 */ /* 0x008fea0003800000 */
[----:B------:R-:W-:Y:S01]  /*5e20*/  BPT.TRAP 0x1 ;  /* 0x000000040000795c */ /* 0x000fe20000300000 */
.L_x_121:
[----:B-12---:R-:W1:Y:S02]  /*5e30*/  LDC R5, c[0x0][0x800] ;  /* 0x00020000ff057b82 */ /* 0x006e640000000800 */
[----:B-1----:R3:W-:Y:S02]  /*5e40*/  SYNCS.ARRIVE.TRANS64.RED.A0TR RZ, [UR4+0x48], R5 ;  /* 0x00004805ffff79a7 */ /* 0x0027e40008300404 */
.L_x_120:
[----:B------:R-:W-:Y:S05]  /*5e50*/  BSYNC B0 ;  /* 0x0000000000007941 */ /* 0x000fea0003800000 */
.L_x_119:
[----:B------:R-:W-:Y:S05]  /*5e60*/  @!P2 BRA `(.L_x_122) ;  /* 0x000000000004a947 */ /* 0x000fea0003800000 */
[----:B------:R-:W-:Y:S01]  /*5e70*/  BPT.TRAP 0x1 ;  /* 0x000000040000795c */ /* 0x000fe20000300000 */
.L_x_122:
[----:B------:R-:W-:Y:S02]  /*5e80*/  UIADD3 UR5, UR4, 0x48, URZ ;  /* 0x0000004804057890 */ /* 0x000fe4000fffe03f */
[----:B------:R-:W-:Y:S02]  /*5e90*/  UIADD3 UR10, UR18, 0x20, URZ ;  /* 0x00000020120a7890 */ /* 0x000fe4000fffe03f */
[----:B------:R-:W-:-:S09]  /*5ea0*/  UPRMT UR5, UR36, 0x654, UR5 ;  /* 0x0000065424057896 */ /* 0x000fd20008000005 */
[----:B------:R-:W-:Y:S01]  /*5eb0*/  SYNCS.ARRIVE.TRANS64.RED.A1T0 RZ, [UR5], RZ ;  /* 0x000000ffffff79a7 */ /* 0x000fe20008100405 */
[----:B------:R-:W-:Y:S05]  /*5ec0*/  @!P2 BRA `(.L_x_123) ;  /* 0x000000000004a947 */ /* 0x000fea0003800000 */
[----:B------:R-:W-:Y:S01]  /*5ed0*/  BPT.TRAP 0x1 ;  /* 0x000000040000795c */ /* 0x000fe20000300000 */
.L_x_123:
[----:B------:R-:W4:Y:S02]  /*5ee0*/  SYNCS.PHASECHK.TRANS64.TRYWAIT P1, [UR4+0x70], R4 ;  /* 0x00007004ff0075a7 */ /* 0x000f240008020144 */
[----:B----4-:R-:W-:Y:S05]  /*5ef0*/  @!P1 BRA `(.L_x_124) ;  /* 0x0000001c00609947 */ /* 0x010fea0003800000 */
.L_x_172:
        /* <DEDUP_REMOVED lines=8> */
[----:B------:R-:W-:Y:S01]  /*5f80*/  UMOV UR21, 0x10000000 ;  /* 0x1000000000157882 */ /* 0x000fe20000000000 */
[----:B------:R-:W-:-:S06]  /*5f90*/  UMOV UR11, UR19 ;  /* 0x00000013000b7c82 */ /* 0x000fcc0008000000 */
[----:B------:R4:W-:Y:S02]  /*5fa0*/  UTMALDG.3D [UR8], [UR16], desc[UR20] ;  /* 0x00001408100075b4 */ /* 0x0009e40008011000 */
[----:B----4-:R-:W-:Y:S05]  /*5fb0*/  @!P2 BRA `(.L_x_127) ;  /* 0x000000000004a947 */ /* 0x010fea0003800000 */
[----:B------:R-:W-:Y:S01]  /*5fc0*/  BPT.TRAP 0x1 ;  /* 0x000000040000795c */ /* 0x000fe20000300000 */
.L_x_127:
[----:B-123--:R-:W1:Y:S02]  /*5fd0*/  LDC R5, c[0x0][0x800] ;  /* 0x00020000ff057b82 */ /* 0x00ee640000000800 */
[----:B-1----:R4:W-:Y:S02]  /*5fe0*/  SYNCS.ARRIVE.TRANS64.RED.A0TR RZ, [UR4+0x50], R5 ;  /* 0x00005005ffff79a7 */ /* 0x0029e40008300404 */
.L_x_126:
[----:B------:R-:W-:Y:S05]  /*5ff0*/  BSYNC B0 ;  /* 0x0000000000007941 */ /* 0x000fea0003800000 */
.L_x_125:
[----:B------:R-:W-:Y:S05]  /*6000*/  @!P2 BRA `(.L_x_128) ;  /* 0x000000000004a947 */ /* 0x000fea0003800000 */
[----:B------:R-:W-:Y:S01]  /*6010*/  BPT.TRAP 0x1 ;  /* 0x000000040000795c */ /* 0x000fe20000300000 */
.L_x_128:
[----:B------:R-:W-:-:S04]  /*6020*/  UIADD3 UR5, UR4, 0x50, URZ ;  /* 0x0000005004057890 */ /* 0x000fc8000fffe03f */
[----:B------:R-:W-:-:S09]  /*6030*/  UPRMT UR5, UR36, 0x654, UR5 ;  /* 0x0000065424057896 */ /* 0x000fd20008000005 */
[----:B------:R-:W-:Y:S01]  /*6040*/  SYNCS.ARRIVE.TRANS64.RED.A1T0 RZ, [UR5], RZ ;  /* 0x000000ffffff79a7 */ /* 0x000fe20008100405 */
[----:B------:R-:W-:Y:S05]  /*6050*/  @!P2 BRA `(.L_x_129) ;  /* 0x000000000004a947 */ /* 0x000fea0003800000 */
[----:B------:R-:W-:Y:S01]  /*6060*/  BPT.TRAP 0x1 ;  /* 0x000000040000795c */ /* 0x000fe20000300000 */
.L_x_129:
[----:B------:R-:W5:Y:S02]  /*6070*/  SYNCS.PHASECHK.TRANS64.TRYWAIT P1, [UR4+0x78], R4 ;  /* 0x00007804ff0075a7 */ /* 0x000f640008020144 */
[----:B-----5:R-:W-:Y:S05]  /*6080*/  @!P1 BRA `(.L_x_130) ;  /* 0x0000001c00149947 */ /* 0x020fea0003800000 */
.L_x_173:
[----:B------:R-:W-:Y:S04]  /*6090*/  BSSY B0, `(.L_x_131) ;  /* 0x000000f000007945 */ /* 0x000fe80003800000 */
[----:B------:R-:W-:Y:S05]  /*60a0*/  @!P0 BRA `(.L_x_132) ;  /* 0x0000000000348947 */ /* 0x000fea0003800000 */
[----:B------:R-:W-:Y:S01]  /*60b0*/  R2UR UR12, R6 ;  /* 0x00000000060c72ca */ /* 0x000fe200000e0000 */
[----:B------:R-:W-:Y:S02]  /*60c0*/  UIADD3 UR16, UP0, UR6, 0x3f0, URZ ;  /* 0x000003f006107890 */ /* 0x000fe4000ff1e03f */
[----:B------:R-:W-:Y:S02]  /*60d0*/  UIADD3 UR11, UR19, 0x80, URZ ;  /* 0x00000080130b7890 */ /* 0x000fe4000fffe03f */
[----:B------:R-:W-:Y:S02]  /*60e0*/  UIADD3 UR8, UR4, 0x6200, URZ ;  /* 0x0000620004087890 */ /* 0x000fe4000fffe03f */
[----:B------:R-:W-:Y:S02]  /*60f0*/  UIADD3 UR9, UR4, 0x58, URZ ;  /* 0x0000005804097890 */ /* 0x000fe4000fffe03f */
[----:B------:R-:W-:Y:S01]  /*6100*/  UIADD3.X UR17, URZ, UR7, URZ, UP0, !UPT ;  /* 0x000000073f117290 */ /* 0x000fe200087fe43f */
[----:B------:R-:W-:Y:S01]  /*6110*/  UMOV UR20, 0x0 ;  /* 0x0000000000147882 */ /* 0x000fe20000000000 */
[----:B------:R-:W-:-:S07]  /*6120*/  UMOV UR21, 0x10000000 ;  /* 0x1000000000157882 */ /* 0x000fce0000000000 */
[----:B------:R1:W-:Y:S02]  /*6130*/  UTMALDG.3D [UR8], [UR16], desc[UR20] ;  /* 0x00001408100075b4 */ /* 0x0003e40008011000 */
[----:B-1----:R-:W-:Y:S05]  /*6140*/  @!P2 BRA `(.L_x_133) ;  /* 0x000000000004a947 */ /* 0x002fea0003800000 */
[----:B------:R-:W-:Y:S01]  /*6150*/  BPT.TRAP 0x1 ;  /* 0x000000040000795c */ /* 0x000fe20000300000 */
.L_x_133:
[----:B------:R-:W1:Y:S02]  /*6160*/  LDC R4, c[0x0][0x800] ;  /* 0x00020000ff047b82 */ /* 0x000e640000000800 */
[----:B-1----:R1:W-:Y:S02]  /*6170*/  SYNCS.ARRIVE.TRANS64.RED.A0TR RZ, [UR4+0x58], R4 ;  /* 0x00005804ffff79a7 */ /* 0x0023e40008300404 */
.L_x_132:
[----:B------:R-:W-:Y:S05]  /*6180*/  BSYNC B0 ;  /* 0x0000000000007941 */ /* 0x000fea0003800000 */
.L_x_131:
[----:B------:R-:W-:Y:S05]  /*6190*/  @!P2 BRA `(.L_x_134) ;  /* 0x000000000004a947 */ /* 0x000fea0003800000 */
[----:B------:R-:W-:Y:S01]  /*61a0*/  BPT.TRAP 0x1 ;  /* 0x000000040000795c */ /* 0x000fe20000300000 */
.L_x_134:
[----:B------:R-:W-:Y:S01]  /*61b0*/  IADD3 R16, P0, R16, UR40, RZ ;  /* 0x0000002810107c10 */ /* 0x000fe2000ff1e0ff */
[----:B------:R-:W-:Y:S01]  /*61c0*/  UIADD3 UR4, UR4, 0x58, URZ ;  /* 0x0000005804047890 */ /* 0x000fe2000fffe03f */
[----:B------:R-:W-:Y:S01]  /*61d0*/  LOP3.LUT R0, R0, 0x1, RZ, 0x3c, !PT ;  /* 0x0000000100007812 */ /* 0x000fe200078e3cff */
[----:B------:R-:W-:Y:S01]  /*61e0*/  IMAD.MOV.U32 R13, RZ, RZ, -0x1 ;  /* 0xffffffffff0d7424 */ /* 0x000fe200078e00ff */
[----:B------:R-:W-:Y:S01]  /*61f0*/  IADD3.X R17, R17, UR38, RZ, P0, !PT ;  /* 0x0000002611117c10 */ /* 0x000fe200087fe4ff */
[----:B------:R-:W-:Y:S01]  /*6200*/  UPRMT UR4, UR36, 0x654, UR4 ;  /* 0x0000065424047896 */ /* 0x000fe20008000004 */
[----:B------:R-:W-:Y:S01]  /*6210*/  ISETP.GE.U32.AND P0, PT, R16, UR22, PT ;  /* 0x0000001610007c0c */ /* 0x000fe2000bf06070 */
[----:B------:R-:W-:Y:S01]  /*6220*/  IMAD.MOV.U32 R7, RZ, RZ, -0x1 ;  /* 0xffffffffff077424 */ /* 0x000fe200078e00ff */
[----:B-1----:R-:W-:Y:S01]  /*6230*/  PRMT R4, RZ, 0x7610, R4 ;  /* 0x00007610ff047816 */ /* 0x002fe20000000004 */
[----:B------:R-:W-:Y:S01]  /*6240*/  IMAD.MOV.U32 R6, RZ, RZ, -0x1 ;  /* 0xffffffffff067424 */ /* 0x000fe200078e00ff */
[----:B------:R-:W-:-:S04]  /*6250*/  ISETP.GE.U32.AND.EX P0, PT, R17, UR23, PT, P0 ;  /* 0x0000001711007c0c */ /* 0x000fc8000bf06100 */
[----:B------:R-:W-:Y:S09]  /*6260*/  SYNCS.ARRIVE.TRANS64.RED.A1T0 RZ, [UR4], RZ ;  /* 0x000000ffffff79a7 */ /* 0x000ff20008100404 */
[----:B------:R-:W-:Y:S05]  /*6270*/  @P0 BRA `(.L_x_135) ;  /* 0x0000000400580947 */ /* 0x000fea0003800000 */
[----:B------:R-:W1:Y:S01]  /*6280*/  S2R R15, SR_CTAID.X ;  /* 0x00000000000f7919 */ /* 0x000e620000002500 */
[----:B------:R-:W5:Y:S01]  /*6290*/  LDC.64 R12, c[0x0][0x8d0] ;  /* 0x00023400ff0c7b82 */ /* 0x000f620000000a00 */
[----:B------:R-:W-:Y:S01]  /*62a0*/  ULDC UR4, c[0x0][0x150] ;  /* 0x0000540000047ab9 */ /* 0x000fe20000000800 */
[----:B------:R-:W-:Y:S01]  /*62b0*/  IMAD.MOV.U32 R7, RZ, RZ, R16 ;  /* 0x000000ffff077224 */ /* 0x000fe200078e0010 */
[----:B------:R-:W2:Y:S01]  /*62c0*/  S2R R18, SR_CTAID.Y ;  /* 0x0000000000127919 */ /* 0x000ea20000002600 */
[----:B------:R-:W-:-:S04]  /*62d0*/  IMAD.MOV.U32 R21, RZ, RZ, R17 ;  /* 0x000000ffff157224 */ /* 0x000fc800078e0011 */
[----:B------:R-:W2:Y:S08]  /*62e0*/  LDC R22, c[0x0][0x144] ;  /* 0x00005100ff167b82 */ /* 0x000eb00000000800 */
[----:B------:R-:W3:Y:S01]  /*62f0*/  LDC R20, c[0x0][0x8d8] ;  /* 0x00023600ff147b82 */ /* 0x000ee20000000800 */
[----:B-----5:R-:W-:-:S04]  /*6300*/  ISETP.NE.U32.AND P0, PT, R12, RZ, PT ;  /* 0x000000ff0c00720c */ /* 0x020fc80003f05070 */
[----:B------:R-:W-:Y:S02]  /*6310*/  ISETP.NE.AND.EX P0, PT, R13, RZ, PT, P0 ;  /* 0x000000ff0d00720c */ /* 0x000fe40003f05300 */
[----:B-1----:R-:W-:Y:S02]  /*6320*/  I2FP.F32.U32 R4, R15 ;  /* 0x0000000f00047245 */ /* 0x002fe40000201000 */
[----:B--2---:R-:W-:-:S03]  /*6330*/  I2FP.F32.U32 R23, R18 ;  /* 0x0000001200177245 */ /* 0x004fc60000201000 */
[----:B------:R-:W-:-:S04]  /*6340*/  FMUL R4, R4, UR4 ;  /* 0x0000000404047c20 */ /* 0x000fc80008400000 */
[----:B------:R1:W2:Y:S02]  /*6350*/  F2I.U32.TRUNC.NTZ R14, R4 ;  /* 0x00000004000e7305 */ /* 0x0002a4000020f000 */
[----:B---3--:R-:W-:Y:S05]  /*6360*/  @!P0 BRA `(.L_x_136) ;  /* 0x0000000000308947 */ /* 0x008fea0003800000 */
[----:B----4-:R-:W3:Y:S02]  /*6370*/  LDC R5, c[0x0][0x8dc] ;  /* 0x00023700ff057b82 */ /* 0x010ee40000000800 */
[----:B---3--:R-:W-:-:S05]  /*6380*/  IADD3 R5, P0, R16, R5, RZ ;  /* 0x0000000510057210 */ /* 0x008fca0007f1e0ff */
[----:B------:R-:W-:-:S04]  /*6390*/  IMAD.X R21, RZ, RZ, R17, P0 ;  /* 0x000000ffff157224 */ /* 0x000fc800000e0611 */
[----:B------:R-:W-:-:S04]  /*63a0*/  IMAD.WIDE.U32 R6, R21, R12, RZ ;  /* 0x0000000c15067225 */ /* 0x000fc800078e00ff */
[----:B------:R-:W-:-:S04]  /*63b0*/  IMAD.WIDE.U32 R6, P0, R5, R13, R6 ;  /* 0x0000000d05067225 */ /* 0x000fc80007800006 */
[----:B-1----:R-:W-:-:S04]  /*63c0*/  IMAD.WIDE.U32 R4, R5, R12, RZ ;  /* 0x0000000c05047225 */ /* 0x002fc800078e00ff */
[----:B------:R-:W-:Y:S01]  /*63d0*/  IMAD.MOV.U32 R4, RZ, RZ, R7 ;  /* 0x000000ffff047224 */ /* 0x000fe200078e0007 */
[----:B------:R-:W-:Y:S01]  /*63e0*/  IADD3 RZ, P1, R5, R6, RZ ;  /* 0x0000000605ff7210 */ /* 0x000fe20007f3e0ff */
[----:B------:R-:W-:-:S04]  /*63f0*/  IMAD.X R5, RZ, RZ, RZ, P0 ;  /* 0x000000ffff057224 */ /* 0x000fc800000e06ff */
[----:B------:R-:W-:-:S04]  /*6400*/  IMAD.WIDE.U32.X R4, R21, R13, R4, P1 ;  /* 0x0000000d15047225 */ /* 0x000fc800008e0404 */
[----:B------:R-:W-:Y:S02]  /*6410*/  IMAD.MOV.U32 R7, RZ, RZ, R4 ;  /* 0x000000ffff077224 */ /* 0x000fe400078e0004 */
[----:B------:R-:W-:-:S07]  /*6420*/  IMAD.MOV.U32 R21, RZ, RZ, R5 ;  /* 0x000000ffff157224 */ /* 0x000fce00078e0005 */
.L_x_136:
[----:B------:R-:W-:Y:S01]  /*6430*/  ULDC UR4, c[0x0][0x154] ;  /* 0x0000550000047ab9 */ /* 0x000fe20000000800 */
[----:B------:R-:W3:Y:S01]  /*6440*/  LDC R13, c[0x0][0x148] ;  /* 0x00005200ff0d7b82 */ /* 0x000ee20000000800 */
[----:B------:R-:W-:Y:S01]  /*6450*/  FMUL R23, R23, UR4 ;  /* 0x0000000417177c20 */ /* 0x000fe20008400000 */
[----:B------:R-:W-:Y:S01]  /*6460*/  ISETP.NE.AND P2, PT, R2, 0x1, PT ;  /* 0x000000010200780c */ /* 0x000fe20003f45270 */
[----:B--2---:R-:W-:Y:S01]  /*6470*/  IMAD.MOV R6, RZ, RZ, -R14 ;  /* 0x000000ffff067224 */ /* 0x004fe200078e0a0e */
[-CC-:B------:R-:W-:Y:S02]  /*6480*/  SHF.R.U64 R14, R7, R20.reuse, R21.reuse ;  /* 0x00000014070e7219 */ /* 0x180fe40000001215 */
[----:B------:R-:W-:Y:S01]  /*6490*/  SHF.R.U32.HI R20, RZ, R20, R21 ;  /* 0x00000014ff147219 */ /* 0x000fe20000011615 */
[----:B------:R-:W2:Y:S01]  /*64a0*/  F2I.U32.TRUNC.NTZ R23, R23 ;  /* 0x0000001700177305 */ /* 0x000ea2000020f000 */
[----:B-1--4-:R-:W1:Y:S01]  /*64b0*/  LDC.64 R4, c[0x0][0x8c8] ;  /* 0x00023200ff047b82 */ /* 0x012e620000000a00 */
[----:B------:R-:W-:Y:S01]  /*64c0*/  IADD3 R21, P0, RZ, -R14, RZ ;  /* 0x8000000eff157210 */ /* 0x000fe20007f1e0ff */
[----:B------:R-:W-:-:S04]  /*64d0*/  IMAD R15, R22, R6, R15 ;  /* 0x00000006160f7224 */ /* 0x000fc800078e020f */
[----:B------:R-:W-:Y:S02]  /*64e0*/  IMAD.X R7, RZ, RZ, ~R20, P0 ;  /* 0x000000ffff077224 */ /* 0x000fe400000e0e14 */
[----:B------:R-:W4:Y:S01]  /*64f0*/  LDC R24, c[0x0][0x8c0] ;  /* 0x00023000ff187b82 */ /* 0x000f220000000800 */
[----:B--2---:R-:W-:-:S07]  /*6500*/  IMAD.MOV R12, RZ, RZ, -R23 ;  /* 0x000000ffff0c7224 */ /* 0x004fce00078e0a17 */
[----:B------:R-:W2:Y:S01]  /*6510*/  LDC R27, c[0x0][0x900] ;  /* 0x00024000ff1b7b82 */ /* 0x000ea20000000800 */
[----:B---3--:R-:W-:-:S07]  /*6520*/  @P2 IMAD R15, R13, R12, R18 ;  /* 0x0000000c0d0f2224 */ /* 0x008fce00078e0212 */
[----:B------:R-:W3:Y:S01]  /*6530*/  LDC.64 R12, c[0x0][0x8e8] ;  /* 0x00023a00ff0c7b82 */ /* 0x000ee20000000a00 */
[----:B-1----:R-:W-:-:S04]  /*6540*/  IMAD R6, R7, R4, RZ ;  /* 0x0000000407067224 */ /* 0x002fc800078e02ff */
[C---:B------:R-:W-:Y:S02]  /*6550*/  IMAD R7, R21.reuse, R5, R6 ;  /* 0x0000000515077224 */ /* 0x040fe400078e0206 */
[----:B------:R-:W-:Y:S01]  /*6560*/  IMAD.WIDE.U32 R4, R21, R4, R16 ;  /* 0x0000000415047225 */ /* 0x000fe200078e0010 */
[----:B------:R-:W1:Y:S03]  /*6570*/  LDC R6, c[0x0][0x8b0] ;  /* 0x00022c00ff067b82 */ /* 0x000e660000000800 */
[----:B------:R-:W-:-:S05]  /*6580*/  IMAD.IADD R5, R5, 0x1, R7 ;  /* 0x0000000105057824 */ /* 0x000fca00078e0207 */
[----:B------:R-:W2:Y:S01]  /*6590*/  LDC R25, c[0x0][0x8f0] ;  /* 0x00023c00ff197b82 */ /* 0x000ea20000000800 */
[-CC-:B----4-:R-:W-:Y:S02]  /*65a0*/  SHF.R.U64 R22, R4, R24.reuse, R5.reuse ;  /* 0x0000001804167219 */ /* 0x190fe40000001205 */
[----:B------:R-:W-:-:S05]  /*65b0*/  SHF.R.U32.HI R5, RZ, R24, R5 ;  /* 0x00000018ff057219 */ /* 0x000fca0000011605 */
[----:B------:R-:W4:Y:S01]  /*65c0*/  LDC R21, c[0x0][0x8e0] ;  /* 0x00023800ff157b82 */ /* 0x000f220000000800 */
[----:B---3--:R-:W-:-:S04]  /*65d0*/  ISETP.NE.U32.AND P0, PT, R12, RZ, PT ;  /* 0x000000ff0c00720c */ /* 0x008fc80003f05070 */
[----:B------:R-:W-:-:S03]  /*65e0*/  ISETP.NE.AND.EX P0, PT, R13, RZ, PT, P0 ;  /* 0x000000ff0d00720c */ /* 0x000fc60003f05300 */
[----:B------:R-:W3:Y:S01]  /*65f0*/  LDC R20, c[0x0][0x8b8] ;  /* 0x00022e00ff147b82 */ /* 0x000ee20000000800 */
[-CC-:B-1----:R-:W-:Y:S02]  /*6600*/  SHF.R.U64 R23, R22, R6.reuse, R5.reuse ;  /* 0x0000000616177219 */ /* 0x182fe40000001205 */
[----:B------:R-:W-:-:S04]  /*6610*/  SHF.R.U32.HI R4, RZ, R6, R5 ;  /* 0x00000006ff047219 */ /* 0x000fc80000011605 */
[-CC-:B--2---:R-:W-:Y:S01]  /*6620*/  SHF.R.U64 R24, R23, R27.reuse, R4.reuse ;  /* 0x0000001b17187219 */ /* 0x184fe20000001204 */
[----:B------:R-:W1:Y:S01]  /*6630*/  LDC R18, c[0x0][0x8a8] ;  /* 0x00022a00ff127b82 */ /* 0x000e620000000800 */
[----:B------:R-:W-:-:S03]  /*6640*/  SHF.R.U32.HI R27, RZ, R27, R4 ;  /* 0x0000001bff1b7219 */ /* 0x000fc60000011604 */
[----:B------:R-:W-:Y:S02]  /*6650*/  IMAD.MOV.U32 R4, RZ, RZ, R24 ;  /* 0x000000ffff047224 */ /* 0x000fe400078e0018 */
[----:B------:R-:W-:Y:S01]  /*6660*/  IMAD.MOV.U32 R5, RZ, RZ, R27 ;  /* 0x000000ffff057224 */ /* 0x000fe200078e001b */
[----:B------:R-:W-:Y:S06]  /*6670*/  @!P0 BRA `(.L_x_137) ;  /* 0x0000000000288947 */ /* 0x000fec0003800000 */
[----:B------:R-:W2:Y:S02]  /*6680*/  LDC R5, c[0x0][0x8f4] ;  /* 0x00023d00ff057b82 */ /* 0x000ea40000000800 */
[----:B--2---:R-:W-:-:S05]  /*6690*/  IADD3 R5, P0, R24, R5, RZ ;  /* 0x0000000518057210 */ /* 0x004fca0007f1e0ff */
[----:B------:R-:W-:-:S04]  /*66a0*/  IMAD.X R27, RZ, RZ, R27, P0 ;  /* 0x000000ffff1b7224 */ /* 0x000fc800000e061b */
[----:B------:R-:W-:-:S04]  /*66b0*/  IMAD.WIDE.U32 R6, R27, R12, RZ ;  /* 0x0000000c1b067225 */ /* 0x000fc800078e00ff */
[----:B------:R-:W-:-:S04]  /*66c0*/  IMAD.WIDE.U32 R6, P0, R5, R13, R6 ;  /* 0x0000000d05067225 */ /* 0x000fc80007800006 */
[----:B------:R-:W-:-:S04]  /*66d0*/  IMAD.WIDE.U32 R4, R5, R12, RZ ;  /* 0x0000000c05047225 */ /* 0x000fc800078e00ff */
[----:B------:R-:W-:Y:S01]  /*66e0*/  IMAD.MOV.U32 R4, RZ, RZ, R7 ;  /* 0x000000ffff047224 */ /* 0x000fe200078e0007 */
[----:B------:R-:W-:Y:S01]  /*66f0*/  IADD3 RZ, P1, R5, R6, RZ ;  /* 0x0000000605ff7210 */ /* 0x000fe20007f3e0ff */
[----:B------:R-:W-:-:S04]  /*6700*/  IMAD.X R5, RZ, RZ, RZ, P0 ;  /* 0x000000ffff057224 */ /* 0x000fc800000e06ff */
[----:B------:R-:W-:-:S08]  /*6710*/  IMAD.WIDE.U32.X R4, R27, R13, R4, P1 ;  /* 0x0000000d1b047225 */ /* 0x000fd000008e0404 */
.L_x_137:
[----:B------:R-:W-:Y:S01]  /*6720*/  SHF.R.U64 R4, R4, R25, R5 ;  /* 0x0000001904047219 */ /* 0x000fe20000001205 */
[----:B------:R-:W-:Y:S01]  /*6730*/  IMAD.MOV.U32 R6, RZ, RZ, R14 ;  /* 0x000000ffff067224 */ /* 0x000fe200078e000e */
[----:B------:R-:W-:Y:S02]  /*6740*/  LOP3.LUT R23, R23, R8, RZ, 0xc0, !PT ;  /* 0x0000000817177212 */ /* 0x000fe400078ec0ff */
[----:B------:R-:W-:Y:S01]  /*6750*/  LOP3.LUT R22, R22, R3, RZ, 0xc0, !PT ;  /* 0x0000000316167212 */ /* 0x000fe200078ec0ff */
[----:B------:R-:W-:Y:S02]  /*6760*/  IMAD.MOV R5, RZ, RZ, -R4 ;  /* 0x000000ffff057224 */ /* 0x000fe400078e0a04 */
[----:B------:R-:W-:Y:S02]  /*6770*/  IMAD R23, R4, UR13, R23 ;  /* 0x0000000d04177c24 */ /* 0x000fe4000f8e0217 */
[----:B----4-:R-:W-:Y:S02]  /*6780*/  IMAD R21, R5, R21, R24 ;  /* 0x0000001505157224 */ /* 0x010fe400078e0218 */
[----:B---3--:R-:W-:-:S02]  /*6790*/  IMAD R15, R23, R20, R15 ;  /* 0x00000014170f7224 */ /* 0x008fc400078e020f */
[----:B-1----:R-:W-:Y:S02]  /*67a0*/  IMAD R18, R21, R18, R22 ;  /* 0x0000001215127224 */ /* 0x002fe400078e0216 */
[----:B------:R-:W-:-:S03]  /*67b0*/  IMAD.MOV.U32 R4, RZ, RZ, 0x1 ;  /* 0x00000001ff047424 */ /* 0x000fc600078e00ff */
[----:B------:R-:W-:Y:S02]  /*67c0*/  SEL R7, R18, R15, !P2 ;  /* 0x0000000f12077207 */ /* 0x000fe40005000000 */
[----:B------:R-:W-:-:S07]  /*67d0*/  SEL R13, R15, R18, !P2 ;  /* 0x000000120f0d7207 */ /* 0x000fce0005000000 */
.L_x_135:
[----:B------:R-:W-:-:S13]  /*67e0*/  LOP3.LUT P0, RZ, R4, 0xff, RZ, 0xc0, !PT ;  /* 0x000000ff04ff7812 */ /* 0x000fda000780c0ff */
[----:B------:R-:W-:Y:S05]  /*67f0*/  @P0 BRA `(.L_x_138) ;  /* 0xfffffff0005c0947 */ /* 0x000fea000383ffff */
.L_x_106:
[----:B------:R-:W-:-:S13]  /*6800*/  ELECT P0, URZ, PT ;  /* 0x00000000003f782f */ /* 0x000fda0003800000 */
[----:B------:R-:W-:Y:S05]  /*6810*/  @!P0 BRA `(.L_x_9) ;  /* 0x0000001000488947 */ /* 0x000fea0003800000 */
[----:B------:R-:W-:-:S04]  /*6820*/  LOP3.LUT R19, R19, 0x2, RZ, 0xfc, !PT ;  /* 0x0000000213137812 */ /* 0x000fc800078efcff */
[----:B------:R-:W-:-:S13]  /*6830*/  ISETP.NE.AND P1, PT, R19, 0x3, PT ;  /* 0x000000031300780c */ /* 0x000fda0003f25270 */
[----:B------:R-:W-:Y:S05]  /*6840*/  @!P1 BRA `(.L_x_139) ;  /* 0x0000000000049947 */ /* 0x000fea0003800000 */
[----:B------:R-:W-:Y:S01]  /*6850*/  BPT.TRAP 0x1 ;  /* 0x000000040000795c */ /* 0x000fe20000300000 */
.L_x_139:
[----:B---3--:R-:W-:Y:S01]  /*6860*/  IMAD.U32 R4, RZ, RZ, UR36 ;  /* 0x00000024ff047e24 */ /* 0x008fe2000f8e00ff */
[----:B------:R-:W-:Y:S02]  /*6870*/  MOV R3, 0x400 ;  /* 0x0000040000037802 */ /* 0x000fe40000000f00 */
[----:B------:R-:W-:Y:S02]  /*6880*/  SHF.L.U32 R2, R0, 0x1f, RZ ;  /* 0x0000001f00027819 */ /* 0x000fe400000006ff */
[----:B------:R-:W-:-:S04]  /*6890*/  LEA R3, R4, R3, 0x18 ;  /* 0x0000000304037211 */ /* 0x000fc800078ec0ff */
[----:B------:R-:W1:Y:S02]  /*68a0*/  SYNCS.PHASECHK.TRANS64.TRYWAIT P0, [R3+URZ+0x60], R2 ;  /* 0x00006002030075a7 */ /* 0x000e64000800017f */
[----:B-1----:R-:W-:Y:S05]  /*68b0*/  @!P0 BRA `(.L_x_140) ;  /* 0x0000001400208947 */ /* 0x002fea0003800000 */
.L_x_174:
[----:B------:R-:W-:Y:S05]  /*68c0*/  @!P1 BRA `(.L_x_141) ;  /* 0x0000000000049947 */ /* 0x000fea0003800000 */
[----:B------:R-:W-:Y:S01]  /*68d0*/  BPT.TRAP 0x1 ;  /* 0x000000040000795c */ /* 0x000fe20000300000 */
.L_x_141:
[----:B------:R-:W3:Y:S02]  /*68e0*/  SYNCS.PHASECHK.TRANS64.TRYWAIT P0, [R3+URZ+0x68], R2 ;  /* 0x00006802030075a7 */ /* 0x000ee4000800017f */
[----:B---3--:R-:W-:Y:S05]  /*68f0*/  @!P0 BRA `(.L_x_142) ;  /* 0x0000001400248947 */ /* 0x008fea0003800000 */
.L_x_175:
[----:B------:R-:W-:Y:S05]  /*6900*/  @!P1 BRA `(.L_x_143) ;  /* 0x0000000000049947 */ /* 0x000fea0003800000 */
[----:B------:R-:W-:Y:S01]  /*6910*/  BPT.TRAP 0x1 ;  /* 0x000000040000795c */ /* 0x000fe20000300000 */
.L_x_143:
[----:B------:R-:W1:Y:S02]  /*6920*/  SYNCS.PHASECHK.TRANS64.TRYWAIT P0, [R3+URZ+0x70], R2 ;  /* 0x00007002030075a7 */ /* 0x000e64000800017f */
[----:B-1----:R-:W-:Y:S05]  /*6930*/  @!P0 BRA `(.L_x_144) ;  /* 0x0000001400288947 */ /* 0x002fea0003800000 */
.L_x_176:
[----:B------:R-:W-:Y:S05]  /*6940*/  @!P1 BRA `(.L_x_145) ;  /* 0x0000000000049947 */ /* 0x000fea0003800000 */
[----:B------:R-:W-:Y:S01]  /*6950*/  BPT.TRAP 0x1 ;  /* 0x000000040000795c */ /* 0x000fe20000300000 */
.L_x_145:
[----:B------:R-:W-:-:S07]  /*6960*/  SHF.L.U32 R0, R0, 0x1f, RZ ;  /* 0x0000001f00007819 */ /* 0x000fce00000006ff */
.L_x_146:
[----:B------:R1:W1:Y:S02]  /*6970*/  SYNCS.PHASECHK.TRANS64.TRYWAIT P0, [R3+URZ+0x78], R0 ;  /* 0x00007800030075a7 */ /* 0x000264000800017f */
[----:B-1----:R-:W-:Y:S05]  /*6980*/  @!P0 NANOSLEEP.SYNCS 0x989680 ;  /* 0x009896800000895d */ /* 0x002fea0003900000 */
[----:B------:R-:W1:Y:S02]  /*6990*/  @!P0 SYNCS.PHASECHK.TRANS64 P0, [R3+URZ+0x78], R0 ;  /* 0x00007800030085a7 */ /* 0x000e64000800007f */
[----:B-1----:R-:W-:Y:S05]  /*69a0*/  @P0 BRA `(.L_x_9) ;  /* 0x0000000c00e40947 */ /* 0x002fea0003800000 */
[----:B------:R-:W-:Y:S05]  /*69b0*/  BRA `(.L_x_146) ;  /* 0xfffffffc00ec7947 */ /* 0x000fea000383ffff */
.L_x_101:
[----:B------:R-:W-:Y:S01]  /*69c0*/  LOP3.LUT P0, RZ, R11, 0xff, RZ, 0xc0, !PT ;  /* 0x000000ff0bff7812 */ /* 0x000fe2000780c0ff */
[----:B------:R-:W-:Y:S02]  /*69d0*/  IMAD.MOV.U32 R3, RZ, RZ, 0x1 ;  /* 0x00000001ff037424 */ /* 0x000fe400078e00ff */
[----:B------:R-:W-:-:S10]  /*69e0*/  IMAD.MOV.U32 R0, RZ, RZ, RZ ;  /* 0x000000ffff007224 */ /* 0x000fd400078e00ff */
[----:B------:R-:W-:Y:S05]  /*69f0*/  @!P0 BRA `(.L_x_147) ;  /* 0x0000000c001c8947 */ /* 0x000fea0003800000 */
[----:B------:R-:W1:Y:S01]  /*6a00*/  LDC R0, c[0x0][0x28c] ;  /* 0x0000a300ff007b82 */ /* 0x000e620000000800 */
[C---:B------:R-:W-:Y:S01]  /*6a10*/  LOP3.LUT P2, RZ, R18.reuse, 0x7f, RZ, 0xc0, !PT ;  /* 0x0000007f12ff7812 */ /* 0x040fe2000784c0ff */
[----:B------:R-:W-:Y:S01]  /*6a20*/  ULDC UR5, c[0x0][0x900] ;  /* 0x0002400000057ab9 */ /* 0x000fe20000000800 */
[----:B------:R-:W-:Y:S01]  /*6a30*/  LOP3.LUT P0, RZ, R18, 0x1f, RZ, 0xc0, !PT ;  /* 0x0000001f12ff7812 */ /* 0x000fe2000780c0ff */
[----:B------:R-:W-:Y:S01]  /*6a40*/  UMOV UR6, 0xffffffff ;  /* 0xffffffff00067882 */ /* 0x000fe20000000000 */
[----:B------:R-:W-:Y:S01]  /*6a50*/  BSSY B0, `(.L_x_147) ;  /* 0x00000c1000007945 */ /* 0x000fe20003800000 */
[----:B------:R-:W-:Y:S01]  /*6a60*/  USHF.L.U32 UR6, UR6, UR5, URZ ;  /* 0x0000000506067299 */ /* 0x000fe2000800063f */
[----:B------:R-:W-:Y:S01]  /*6a70*/  IMAD.MOV.U32 R10, RZ, RZ, 0x1 ;  /* 0x00000001ff0a7424 */ /* 0x000fe200078e00ff */
[----:B------:R-:W-:Y:S01]  /*6a80*/  LOP3.LUT R18, R22, 0x2, RZ, 0xfc, !PT ;  /* 0x0000000216127812 */ /* 0x000fe200078efcff */
[----:B------:R-:W-:Y:S01]  /*6a90*/  ULDC UR4, c[0x0][0x8a8] ;  /* 0x00022a0000047ab9 */ /* 0x000fe20000000800 */
[----:B------:R-:W-:Y:S01]  /*6aa0*/  PLOP3.LUT P0, PT, P0, P2, PT, 0x8a, 0x0 ;  /* 0x000000000000781c */ /* 0x000fe20000705172 */
[----:B------:R-:W-:-:S02]  /*6ab0*/  UIADD3 UR15, UR4, -0x1, URZ ;  /* 0xffffffff040f7890 */ /* 0x000fc4000fffe03f */
[----:B------:R-:W-:Y:S02]  /*6ac0*/  USHF.L.U32 UR17, UR37, UR5, URZ ;  /* 0x0000000525117299 */ /* 0x000fe4000800063f */
[----:B------:R-:W-:Y:S01]  /*6ad0*/  ULOP3.LUT UR16, URZ, UR6, URZ, 0x33, !UPT ;  /* 0x000000063f107292 */ /* 0x000fe2000f8e333f */
[----:B------:R-:W-:Y:S01]  /*6ae0*/  ULDC.64 UR20, c[0x0][0x198] ;  /* 0x0000660000147ab9 */ /* 0x000fe20000000a00 */
[----:B-1----:R-:W-:-:S05]  /*6af0*/  VIADD R0, R0, 0x3f ;  /* 0x0000003f00007836 */ /* 0x002fca0000000000 */
[----:B------:R-:W-:-:S04]  /*6b00*/  SHF.R.S32.HI R3, RZ, 0x1f, R0 ;  /* 0x0000001fff037819 */ /* 0x000fc80000011400 */
[----:B------:R-:W-:Y:S01]  /*6b10*/  LEA.HI R3, R3, R0, RZ, 0x6 ;  /* 0x0000000003037211 */ /* 0x000fe200078f30ff */
[----:B------:R-:W-:-:S03]  /*6b20*/  IMAD.MOV.U32 R0, RZ, RZ, RZ ;  /* 0x000000ffff007224 */ /* 0x000fc600078e00ff */
[----:B------:R-:W-:Y:S01]  /*6b30*/  SHF.R.S32.HI R11, RZ, 0x6, R3 ;  /* 0x00000006ff0b7819 */ /* 0x000fe20000011403 */
[----:B------:R-:W-:-:S04]  /*6b40*/  IMAD.MOV.U32 R3, RZ, RZ, 0x1 ;  /* 0x00000001ff037424 */ /* 0x000fc800078e00ff */
[----:B------:R-:W-:-:S07]  /*6b50*/  VIADD R12, R11, 0x1 ;  /* 0x000000010b0c7836 */ /* 0x000fce0000000000 */
.L_x_159:
[----:B------:R-:W-:-:S03]  /*6b60*/  UMOV UR4, 0xffffffff ;  /* 0xffffffff00047882 */ /* 0x000fc60000000000 */
[----:B------:R-:W-:Y:S05]  /*6b70*/  BRA.DIV UR4, `(.L_x_148) ;  /* 0x0000001204ac7947 */ /* 0x000fea000b800000 */
[----:B------:R-:W-:-:S13]  /*6b80*/  ELECT P6, URZ, PT ;  /* 0x00000000003f782f */ /* 0x000fda00038c0000 */
.L_x_179:
[----:B------:R-:W1:Y:S01]  /*6b90*/  LDC R4, c[0x0][0x28c] ;  /* 0x0000a300ff047b82 */ /* 0x000e620000000800 */
[----:B------:R-:W-:Y:S01]  /*6ba0*/  BSSY B1, `(.L_x_149) ;  /* 0x0000037000017945 */ /* 0x000fe20003800000 */
[----:B-1----:R-:W-:-:S13]  /*6bb0*/  ISETP.LT.OR P6, PT, R4, 0x1, !P6 ;  /* 0x000000010400780c */ /* 0x002fda00077c1670 */
[----:B------:R-:W-:Y:S05]  /*6bc0*/  @P6 BRA `(.L_x_150) ;  /* 0x0000000000d06947 */ /* 0x000fea0003800000 */
[----:B------:R-:W-:Y:S02]  /*6bd0*/  IMAD.SHL.U32 R14, R7, 0x40, RZ ;  /* 0x00000040070e7824 */ /* 0x000fe400078e00ff */
[----:B------:R-:W-:Y:S02]  /*6be0*/  IMAD.SHL.U32 R13, R13, 0x100, RZ ;  /* 0x000001000d0d7824 */ /* 0x000fe400078e00ff */
[----:B------:R-:W-:Y:S02]  /*6bf0*/  IMAD.MOV.U32 R19, RZ, RZ, RZ ;  /* 0x000000ffff137224 */ /* 0x000fe400078e00ff */
[----:B------:R-:W-:Y:S02]  /*6c00*/  IMAD.MOV.U32 R4, RZ, RZ, R12 ;  /* 0x000000ffff047224 */ /* 0x000fe400078e000c */
[----:B------:R-:W-:Y:S02]  /*6c10*/  IMAD.MOV.U32 R5, RZ, RZ, R3 ;  /* 0x000000ffff057224 */ /* 0x000fe400078e0003 */
[----:B------:R-:W-:-:S07]  /*6c20*/  IMAD.MOV.U32 R7, RZ, RZ, R0 ;  /* 0x000000ffff077224 */ /* 0x000fce00078e0000 */
.L_x_154:
[----:B------:R-:W1:Y:S01]  /*6c30*/  S2R R9, SR_CgaCtaId ;  /* 0x0000000000097919 */ /* 0x000e620000008800 */
[----:B------:R-:W-:-:S04]  /*6c40*/  MOV R8, 0x400 ;  /* 0x0000040000087802 */ /* 0x000fc80000000f00 */
[----:B-1----:R-:W-:Y:S02]  /*6c50*/  LEA R20, R9, R8, 0x18 ;  /* 0x0000000809147211 */ /* 0x002fe400078ec0ff */
[----:B------:R-:W-:Y:S01]  /*6c60*/  SHF.L.U32 R8, R5, 0x1f, RZ ;  /* 0x0000001f05087819 */ /* 0x000fe200000006ff */
[----:B------:R-:W1:Y:S02]  /*6c70*/  @!P2 LDC R9, c[0x0][0x500] ;  /* 0x00014000ff09ab82 */ /* 0x000e640000000800 */
[----:B------:R-:W-:-:S04]  /*6c80*/  IMAD R15, R7, 0x8, R20 ;  /* 0x00000008070f7824 */ /* 0x000fc800078e0214 */
[----:B------:R-:W2:Y:S02]  /*6c90*/  SYNCS.PHASECHK.TRANS64.TRYWAIT P1, [R15+URZ+0x20], R8 ;  /* 0x000020080f0075a7 */ /* 0x000ea4000802017f */
[----:B--2---:R-:W-:Y:S05]  /*6ca0*/  @!P1 BRA `(.L_x_151) ;  /* 0x0000001000809947 */ /* 0x004fea0003800000 */
.L_x_180:
[----:B--2---:R-:W-:Y:S01]  /*6cb0*/  PRMT R8, R18, 0x9910, RZ ;  /* 0x0000991012087816 */ /* 0x004fe200000000ff */
[----:B-1----:R1:W-:Y:S03]  /*6cc0*/  @!P2 SYNCS.ARRIVE.TRANS64 RZ, [R15+URZ], R9 ;  /* 0x000000090fffa9a7 */ /* 0x0023e6000800003f */
[----:B------:R-:W-:-:S13]  /*6cd0*/  ISETP.NE.AND P1, PT, R8, 0x2, PT ;  /* 0x000000020800780c */ /* 0x000fda0003f25270 */
[----:B-1----:R-:W-:Y:S05]  /*6ce0*/  @P1 BRA `(.L_x_152) ;  /* 0x0000000000041947 */ /* 0x002fea0003800000 */
[----:B------:R-:W-:Y:S01]  /*6cf0*/  BPT.TRAP 0x1 ;  /* 0x000000040000795c */ /* 0x000fe20000300000 */
.L_x_152:
[----:B------:R-:W-:Y:S05]  /*6d00*/  @P0 BRA `(.L_x_153) ;  /* 0x0000000000040947 */ /* 0x000fea0003800000 */
[----:B------:R-:W-:Y:S01]  /*6d10*/  BPT.TRAP 0x1 ;  /* 0x000000040000795c */ /* 0x000fe20000300000 */
.L_x_153:
[--C-:B------:R-:W-:Y:S01]  /*6d20*/  IMAD R8, R7, 0x8000, R20.reuse ;  /* 0x0000800007087824 */ /* 0x100fe200078e0214 */
[----:B------:R-:W-:Y:S01]  /*6d30*/  R2UR UR9, R15 ;  /* 0x000000000f0972ca */ /* 0x000fe200000e0000 */
[C---:B------:R-:W-:Y:S01]  /*6d40*/  IMAD R20, R7.reuse, 0x2000, R20 ;  /* 0x0000200007147824 */ /* 0x040fe200078e0214 */
[----:B------:R-:W-:Y:S01]  /*6d50*/  UIADD3 UR4, UP0, UR20, 0xf0, URZ ;  /* 0x000000f014047890 */ /* 0x000fe2000ff1e03f */
[----:B------:R-:W-:Y:S01]  /*6d60*/  VIADD R4, R4, 0xffffffff ;  /* 0xffffffff04047836 */ /* 0x000fe20000000000 */
[----:B------:R-:W-:Y:S01]  /*6d70*/  R2UR UR5, R8 ;  /* 0x00000000080572ca */ /* 0x000fe200000e0000 */
[----:B------:R-:W-:Y:S01]  /*6d80*/  UIADD3 UR22, UP1, UR20, 0x1f0, URZ ;  /* 0x000001f014167890 */ /* 0x000fe2000ff3e03f */
[----:B------:R-:W-:Y:S01]  /*6d90*/  R2UR UR8, R20 ;  /* 0x00000000140872ca */ /* 0x000fe200000e0000 */
[----:B------:R-:W-:Y:S01]  /*6da0*/  VIADD R7, R7, 0x1 ;  /* 0x0000000107077836 */ /* 0x000fe20000000000 */
[----:B------:R-:W-:Y:S01]  /*6db0*/  R2UR UR11, R13 ;  /* 0x000000000d0b72ca */ /* 0x000fe200000e0000 */
[----:B------:R-:W-:Y:S01]  /*6dc0*/  UIADD3.X UR23, URZ, UR21, URZ, UP1, !UPT ;  /* 0x000000153f177290 */ /* 0x000fe20008ffe43f */
[C---:B------:R-:W-:Y:S01]  /*6dd0*/  R2UR UR10, R19.reuse ;  /* 0x00000000130a72ca */ /* 0x040fe200000e0000 */
[----:B------:R-:W-:Y:S01]  /*6de0*/  UMOV UR6, 0x0 ;  /* 0x0000000000067882 */ /* 0x000fe20000000000 */
[----:B------:R-:W-:Y:S01]  /*6df0*/  R2UR UR12, R6 ;  /* 0x00000000060c72ca */ /* 0x000fe200000e0000 */
[----:B------:R-:W-:Y:S01]  /*6e00*/  UMOV UR7, 0x10000000 ;  /* 0x1000000000077882 */ /* 0x000fe20000000000 */
[----:B------:R-:W-:Y:S01]  /*6e10*/  R2UR UR18, R14 ;  /* 0x000000000e1272ca */ /* 0x000fe200000e0000 */
[----:B------:R-:W-:Y:S01]  /*6e20*/  VIADD R19, R19, 0x40 ;  /* 0x0000004013137836 */ /* 0x000fe20000000000 */
[----:B------:R-:W-:Y:S01]  /*6e30*/  ISETP.GT.AND P3, PT, R4, 0x1, PT ;  /* 0x000000010400780c */ /* 0x000fe20003f64270 */
[----:B------:R-:W-:Y:S01]  /*6e40*/  UIADD3 UR13, UR5, 0x8400, URZ ;  /* 0x00008400050d7890 */ /* 0x000fe2000fffe03f */
[----:B------:R-:W-:Y:S01]  /*6e50*/  ISETP.NE.AND P1, PT, R7, 0x4, PT ;  /* 0x000000040700780c */ /* 0x000fe20003f25270 */
[----:B------:R-:W-:-:S02]  /*6e60*/  UIADD3.X UR5, URZ, UR21, URZ, UP0, !UPT ;  /* 0x000000153f057290 */ /* 0x000fc400087fe43f */
[----:B------:R-:W-:Y:S01]  /*6e70*/  UIADD3 UR14, UR8, 0x28400, URZ ;  /* 0x00028400080e7890 */ /* 0x000fe2000fffe03f */
[----:B------:R-:W-:Y:S02]  /*6e80*/  SEL R8, RZ, 0x1, P1 ;  /* 0x00000001ff087807 */ /* 0x000fe40000800000 */
[----:B------:R-:W-:Y:S01]  /*6e90*/  UMOV UR8, UR13 ;  /* 0x0000000d00087c82 */ /* 0x000fe20008000000 */
[----:B------:R-:W-:Y:S02]  /*6ea0*/  SEL R7, R7, RZ, P1 ;  /* 0x000000ff07077207 */ /* 0x000fe40000800000 */
[----:B------:R-:W-:Y:S01]  /*6eb0*/  LOP3.LUT R5, R5, R8, RZ, 0x3c, !PT ;  /* 0x0000000805057212 */ /* 0x000fe200078e3cff */
[----:B------:R1:W-:Y:S02]  /*6ec0*/  UTMALDG.3D [UR8], [UR4], desc[UR6] ;  /* 0x00000608040075b4 */ /* 0x0003e40008011000 */
[----:B-1----:R-:W-:Y:S01]  /*6ed0*/  UMOV UR8, UR14 ;  /* 0x0000000e00087c82 */ /* 0x002fe20008000000 */
[----:B------:R-:W-:-:S02]  /*6ee0*/  UMOV UR11, UR18 ;  /* 0x00000012000b7c82 */ /* 0x000fc40008000000 */
[----:B------:R1:W-:Y:S02]  /*6ef0*/  UTMALDG.3D [UR8], [UR22], desc[UR6] ;  /* 0x00000608160075b4 */ /* 0x0003e40008011000 */
[----:B-1----:R-:W-:Y:S05]  /*6f00*/  @P3 BRA `(.L_x_154) ;  /* 0xfffffffc00483947 */ /* 0x002fea000383ffff */
.L_x_150:
[----:B------:R-:W-:Y:S05]  /*6f10*/  BSYNC B1 ;  /* 0x0000000000017941 */ /* 0x000fea0003800000 */
.L_x_149:
[----:B------:R-:W-:Y:S01]  /*6f20*/  LOP3.LUT P3, RZ, R10, 0xff, RZ, 0xc0, !PT ;  /* 0x000000ff0aff7812 */ /* 0x000fe2000786c0ff */
[----:B------:R-:W-:Y:S01]  /*6f30*/  IMAD.IADD R0, R11, 0x1, R0 ;  /* 0x000000010b007824 */ /* 0x000fe200078e0200 */
[----:B------:R-:W-:Y:S01]  /*6f40*/  IADD3 R16, P4, R16, UR40, RZ ;  /* 0x0000002810107c10 */ /* 0x000fe2000ff9e0ff */
[----:B------:R-:W-:Y:S01]  /*6f50*/  ULDC.64 UR4, c[0x0][0x8f8] ;  /* 0x00023e0000047ab9 */ /* 0x000fe20000000a00 */
[----:B------:R-:W-:Y:S01]  /*6f60*/  BSSY B1, `(.L_x_155) ;  /* 0x000006d000017945 */ /* 0x000fe20003800000 */
[----:B------:R-:W-:Y:S01]  /*6f70*/  IMAD.MOV.U32 R13, RZ, RZ, -0x1 ;  /* 0xffffffffff0d7424 */ /* 0x000fe200078e00ff */
[----:B------:R-:W-:Y:S01]  /*6f80*/  SHF.R.U32.HI R4, RZ, 0x2, R0 ;  /* 0x00000002ff047819 */ /* 0x000fe20000011600 */
[----:B------:R-:W-:Y:S01]  /*6f90*/  IMAD.MOV.U32 R7, RZ, RZ, -0x1 ;  /* 0xffffffffff077424 */ /* 0x000fe200078e00ff */
[----:B------:R-:W-:Y:S02]  /*6fa0*/  ISETP.GT.U32.AND P1, PT, R0, 0x3, PT ;  /* 0x000000030000780c */ /* 0x000fe40003f24070 */
[----:B------:R-:W-:-:S02]  /*6fb0*/  LOP3.LUT R4, R4, 0x1, RZ, 0xc0, !PT ;  /* 0x0000000104047812 */ /* 0x000fc400078ec0ff */
[----:B------:R-:W-:Y:S01]  /*6fc0*/  ISETP.LT.U32.AND P1, PT, R11, 0x4, P1 ;  /* 0x000000040b00780c */ /* 0x000fe20000f21070 */
[----:B------:R-:W1:Y:S01]  /*6fd0*/  @P3 S2R R6, SR_CgaCtaId ;  /* 0x0000000000063919 */ /* 0x000e620000008800 */
[----:B------:R-:W-:Y:S02]  /*6fe0*/  @P3 MOV R5, 0x400 ;  /* 0x0000040000053802 */ /* 0x000fe40000000f00 */
[----:B------:R-:W-:Y:S02]  /*6ff0*/  IADD3.X R17, R17, UR38, RZ, P4, !PT ;  /* 0x0000002611117c10 */ /* 0x000fe4000a7fe4ff */
[----:B------:R-:W-:Y:S02]  /*7000*/  ISETP.GE.U32.AND P4, PT, R16, UR4, PT ;  /* 0x0000000410007c0c */ /* 0x000fe4000bf86070 */
[----:B------:R-:W-:Y:S02]  /*7010*/  LOP3.LUT R0, R0, 0x3, RZ, 0xc0, !PT ;  /* 0x0000000300007812 */ /* 0x000fe400078ec0ff */
[----:B------:R-:W-:-:S02]  /*7020*/  PRMT R10, RZ, 0x7610, R10 ;  /* 0x00007610ff0a7816 */ /* 0x000fc4000000000a */
[----:B-1----:R-:W-:Y:S01]  /*7030*/  @P3 LEA R5, R6, R5, 0x18 ;  /* 0x0000000506053211 */ /* 0x002fe200078ec0ff */
[----:B------:R-:W-:-:S03]  /*7040*/  IMAD.MOV.U32 R6, RZ, RZ, -0x1 ;  /* 0xffffffffff067424 */ /* 0x000fc600078e00ff */
[----:B------:R1:W-:Y:S01]  /*7050*/  @P3 SYNCS.ARRIVE.TRANS64.A1T0 RZ, [R5+URZ+0x88], RZ ;  /* 0x000088ff05ff39a7 */ /* 0x0003e2000810003f */
[----:B------:R-:W-:Y:S02]  /*7060*/  ISETP.NE.U32.AND P3, PT, R4, 0x1, PT ;  /* 0x000000010400780c */ /* 0x000fe40003f65070 */
[----:B------:R-:W-:Y:S02]  /*7070*/  SEL R4, RZ, 0x1, !P1 ;  /* 0x00000001ff047807 */ /* 0x000fe40004800000 */
[----:B------:R-:W-:Y:S02]  /*7080*/  ISETP.GE.U32.AND.EX P1, PT, R17, UR5, PT, P4 ;  /* 0x0000000511007c0c */ /* 0x000fe4000bf26140 */
[----:B------:R-:W-:-:S04]  /*7090*/  ISETP.GT.U32.AND P3, PT, R11, 0x3, !P3 ;  /* 0x000000030b00780c */ /* 0x000fc80005f64070 */
[----:B-1----:R-:W-:-:S04]  /*70a0*/  SEL R5, RZ, 0x1, !P3 ;  /* 0x00000001ff057807 */ /* 0x002fc80005800000 */
[--C-:B------:R-:W-:Y:S02]  /*70b0*/  LOP3.LUT R3, R5, R3, R4.reuse, 0x96, !PT ;  /* 0x0000000305037212 */ /* 0x100fe400078e9604 */
[----:B------:R-:W-:Y:S01]  /*70c0*/  PRMT R4, RZ, 0x7610, R4 ;  /* 0x00007610ff047816 */ /* 0x000fe20000000004 */
[----:B------:R-:W-:Y:S06]  /*70d0*/  @P1 BRA `(.L_x_156) ;  /* 0x0000000400541947 */ /* 0x000fec0003800000 */
[----:B------:R-:W-:Y:S01]  /*70e0*/  ULDC.64 UR4, c[0x0][0x8d0] ;  /* 0x0002340000047ab9 */ /* 0x000fe20000000a00 */
[----:B------:R-:W1:Y:S01]  /*70f0*/  S2R R14, SR_CTAID.X ;  /* 0x00000000000e7919 */ /* 0x000e620000002500 */
[----:B------:R-:W-:Y:S01]  /*7100*/  ISETP.NE.U32.AND P1, PT, RZ, UR4, PT ;  /* 0x00000004ff007c0c */ /* 0x000fe2000bf25070 */
[----:B------:R-:W-:Y:S01]  /*7110*/  ULDC UR7, c[0x0][0x8d8] ;  /* 0x0002360000077ab9 */ /* 0x000fe20000000800 */
[----:B------:R-:W-:Y:S01]  /*7120*/  IMAD.MOV.U32 R4, RZ, RZ, R16 ;  /* 0x000000ffff047224 */ /* 0x000fe200078e0010 */
[----:B------:R-:W2:Y:S01]  /*7130*/  S2R R13, SR_CTAID.Y ;  /* 0x00000000000d7919 */ /* 0x000ea20000002600 */
[----:B------:R-:W-:Y:S01]  /*7140*/  ISETP.NE.AND.EX P1, PT, RZ, UR5, PT, P1 ;  /* 0x00000005ff007c0c */ /* 0x000fe2000bf25310 */
[----:B------:R-:W-:-:S12]  /*7150*/  IMAD.MOV.U32 R5, RZ, RZ, R17 ;  /* 0x000000ffff057224 */ /* 0x000fd800078e0011 */
[----:B------:R-:W-:Y:S05]  /*7160*/  @!P1 BRA `(.L_x_157) ;  /* 0x0000000000289947 */ /* 0x000fea0003800000 */
[----:B------:R-:W-:Y:S02]  /*7170*/  ULDC UR6, c[0x0][0x8dc] ;  /* 0x0002370000067ab9 */ /* 0x000fe40000000800 */
[----:B------:R-:W-:-:S05]  /*7180*/  IADD3 R9, P1, R16, UR6, RZ ;  /* 0x0000000610097c10 */ /* 0x000fca000ff3e0ff */
[----:B------:R-:W-:-:S04]  /*7190*/  IMAD.X R15, RZ, RZ, R17, P1 ;  /* 0x000000ffff0f7224 */ /* 0x000fc800008e0611 */
[----:B------:R-:W-:-:S04]  /*71a0*/  IMAD.WIDE.U32 R6, R15, UR4, RZ ;  /* 0x000000040f067c25 */ /* 0x000fc8000f8e00ff */
[----:B------:R-:W-:-:S04]  /*71b0*/  IMAD.WIDE.U32 R6, P1, R9, UR5, R6 ;  /* 0x0000000509067c25 */ /* 0x000fc8000f820006 */
[----:B------:R-:W-:-:S04]  /*71c0*/  IMAD.WIDE.U32 R8, R9, UR4, RZ ;  /* 0x0000000409087c25 */ /* 0x000fc8000f8e00ff */
[----:B------:R-:W-:Y:S01]  /*71d0*/  IMAD.X R5, RZ, RZ, RZ, P1 ;  /* 0x000000ffff057224 */ /* 0x000fe200008e06ff */
[----:B------:R-:W-:Y:S01]  /*71e0*/  IADD3 RZ, P1, R9, R6, RZ ;  /* 0x0000000609ff7210 */ /* 0x000fe20007f3e0ff */
[----:B------:R-:W-:-:S04]  /*71f0*/  IMAD.MOV.U32 R4, RZ, RZ, R7 ;  /* 0x000000ffff047224 */ /* 0x000fc800078e0007 */
[----:B------:R-:W-:-:S08]  /*7200*/  IMAD.WIDE.U32.X R4, R15, UR5, R4, P1 ;  /* 0x000000050f047c25 */ /* 0x000fd000088e0404 */
.L_x_157:
[--C-:B------:R-:W-:Y:S01]  /*7210*/  SHF.R.U64 R8, R4, UR7, R5.reuse ;  /* 0x0000000704087c19 */ /* 0x100fe20008001205 */
[----:B------:R-:W-:Y:S01]  /*7220*/  ULDC.64 UR4, c[0x0][0x8c8] ;  /* 0x0002320000047ab9 */ /* 0x000fe20000000a00 */
[----:B------:R-:W-:Y:S01]  /*7230*/  SHF.R.U32.HI R4, RZ, UR7, R5 ;  /* 0x00000007ff047c19 */ /* 0x000fe20008011605 */
[----:B------:R-:W3:Y:S01]  /*7240*/  LDC R25, c[0x0][0x144] ;  /* 0x00005100ff197b82 */ /* 0x000ee20000000800 */
[----:B------:R-:W-:Y:S01]  /*7250*/  IADD3 R7, P1, RZ, -R8, RZ ;  /* 0x80000008ff077210 */ /* 0x000fe20007f3e0ff */
[----:B------:R-:W-:Y:S01]  /*7260*/  ULDC.64 UR8, c[0x0][0x8e8] ;  /* 0x00023a0000087ab9 */ /* 0x000fe20000000a00 */
[----:B-1----:R-:W-:Y:S01]  /*7270*/  I2FP.F32.U32 R9, R14 ;  /* 0x0000000e00097245 */ /* 0x002fe20000201000 */
[----:B------:R-:W-:Y:S02]  /*7280*/  ULDC UR6, c[0x0][0x8b0] ;  /* 0x00022c0000067ab9 */ /* 0x000fe40000000800 */
[----:B------:R-:W-:Y:S01]  /*7290*/  IMAD.X R4, RZ, RZ, ~R4, P1 ;  /* 0x000000ffff047224 */ /* 0x000fe200008e0e04 */
[----:B------:R-:W-:Y:S01]  /*72a0*/  ISETP.NE.U32.AND P1, PT, RZ, UR8, PT ;  /* 0x00000008ff007c0c */ /* 0x000fe2000bf25070 */
[----:B------:R-:W1:Y:S02]  /*72b0*/  LDC R20, c[0x0][0x148] ;  /* 0x00005200ff147b82 */ /* 0x000e640000000800 */
[----:B------:R-:W-:Y:S01]  /*72c0*/  IMAD R6, R4, UR4, RZ ;  /* 0x0000000404067c24 */ /* 0x000fe2000f8e02ff */
[----:B------:R-:W-:Y:S01]  /*72d0*/  ISETP.NE.AND.EX P1, PT, RZ, UR9, PT, P1 ;  /* 0x00000009ff007c0c */ /* 0x000fe2000bf25310 */
[----:B------:R-:W-:Y:S01]  /*72e0*/  IMAD.WIDE.U32 R4, R7, UR4, R16 ;  /* 0x0000000407047c25 */ /* 0x000fe2000f8e0010 */
[----:B------:R-:W-:-:S03]  /*72f0*/  ULDC UR4, c[0x0][0x150] ;  /* 0x0000540000047ab9 */ /* 0x000fc60000000800 */
[----:B------:R-:W-:Y:S02]  /*7300*/  IMAD R7, R7, UR5, R6 ;  /* 0x0000000507077c24 */ /* 0x000fe4000f8e0206 */
[----:B------:R-:W-:Y:S01]  /*7310*/  FMUL R6, R9, UR4 ;  /* 0x0000000409067c20 */ /* 0x000fe20008400000 */
[----:B------:R-:W-:Y:S01]  /*7320*/  ULDC UR4, c[0x0][0x8c0] ;  /* 0x0002300000047ab9 */ /* 0x000fe20000000800 */
[----:B------:R-:W-:Y:S01]  /*7330*/  ULDC UR5, c[0x0][0x154] ;  /* 0x0000550000057ab9 */ /* 0x000fe20000000800 */
[----:B------:R-:W-:-:S03]  /*7340*/  IMAD.IADD R5, R5, 0x1, R7 ;  /* 0x0000000105057824 */ /* 0x000fc600078e0207 */
[----:B------:R-:W4:Y:S02]  /*7350*/  F2I.U32.TRUNC.NTZ R6, R6 ;  /* 0x0000000600067305 */ /* 0x000f24000020f000 */
[----:B------:R-:W-:Y:S02]  /*7360*/  SHF.R.U64 R9, R4, UR4, R5 ;  /* 0x0000000404097c19 */ /* 0x000fe40008001205 */
[----:B--2---:R-:W-:-:S05]  /*7370*/  I2FP.F32.U32 R4, R13 ;  /* 0x0000000d00047245 */ /* 0x004fca0000201000 */
[----:B------:R-:W-:Y:S01]  /*7380*/  FMUL R21, R4, UR5 ;  /* 0x0000000504157c20 */ /* 0x000fe20008400000 */
[----:B------:R-:W-:Y:S01]  /*7390*/  SHF.R.U32.HI R4, RZ, UR4, R5 ;  /* 0x00000004ff047c19 */ /* 0x000fe20008011605 */
[----:B------:R-:W-:-:S03]  /*73a0*/  ULDC UR4, c[0x0][0x900] ;  /* 0x0002400000047ab9 */ /* 0x000fc60000000800 */
[--C-:B------:R-:W-:Y:S01]  /*73b0*/  SHF.R.U64 R19, R9, UR6, R4.reuse ;  /* 0x0000000609137c19 */ /* 0x100fe20008001204 */
[----:B------:R-:W2:Y:S01]  /*73c0*/  F2I.U32.TRUNC.NTZ R21, R21 ;  /* 0x0000001500157305 */ /* 0x000ea2000020f000 */
[----:B------:R-:W-:Y:S01]  /*73d0*/  SHF.R.U32.HI R4, RZ, UR6, R4 ;  /* 0x00000006ff047c19 */ /* 0x000fe20008011604 */
[----:B----4-:R-:W-:-:S03]  /*73e0*/  IMAD.MOV R6, RZ, RZ, -R6 ;  /* 0x000000ffff067224 */ /* 0x010fc600078e0a06 */
[----:B------:R-:W-:Y:S01]  /*73f0*/  SHF.R.U64 R15, R19, UR4, R4 ;  /* 0x00000004130f7c19 */ /* 0x000fe20008001204 */
[----:B---3--:R-:W-:Y:S01]  /*7400*/  IMAD R14, R25, R6, R14 ;  /* 0x00000006190e7224 */ /* 0x008fe200078e020e */
[----:B------:R-:W-:-:S03]  /*7410*/  SHF.R.U32.HI R23, RZ, UR4, R4 ;  /* 0x00000004ff177c19 */ /* 0x000fc60008011604 */
[----:B------:R-:W-:Y:S02]  /*7420*/  IMAD.MOV.U32 R4, RZ, RZ, R15 ;  /* 0x000000ffff047224 */ /* 0x000fe400078e000f */
[----:B------:R-:W-:Y:S01]  /*7430*/  IMAD.MOV.U32 R5, RZ, RZ, R23 ;  /* 0x000000ffff057224 */ /* 0x000fe200078e0017 */
[----:B--2---:R-:W-:Y:S06]  /*7440*/  @!P1 BRA `(.L_x_158) ;  /* 0x0000000000289947 */ /* 0x004fec0003800000 */
[----:B------:R-:W-:Y:S02]  /*7450*/  ULDC UR4, c[0x0][0x8f4] ;  /* 0x00023d0000047ab9 */ /* 0x000fe40000000800 */
[----:B------:R-:W-:-:S05]  /*7460*/  IADD3 R5, P1, R15, UR4, RZ ;  /* 0x000000040f057c10 */ /* 0x000fca000ff3e0ff */
[----:B------:R-:W-:-:S04]  /*7470*/  IMAD.X R23, RZ, RZ, R23, P1 ;  /* 0x000000ffff177224 */ /* 0x000fc800008e0617 */
[----:B------:R-:W-:-:S04]  /*7480*/  IMAD.WIDE.U32 R6, R23, UR8, RZ ;  /* 0x0000000817067c25 */ /* 0x000fc8000f8e00ff */
[----:B------:R-:W-:-:S04]  /*7490*/  IMAD.WIDE.U32 R6, P1, R5, UR9, R6 ;  /* 0x0000000905067c25 */ /* 0x000fc8000f820006 */
[----:B------:R-:W-:-:S04]  /*74a0*/  IMAD.WIDE.U32 R4, R5, UR8, RZ ;  /* 0x0000000805047c25 */ /* 0x000fc8000f8e00ff */
[----:B------:R-:W-:Y:S01]  /*74b0*/  IMAD.MOV.U32 R4, RZ, RZ, R7 ;  /* 0x000000ffff047224 */ /* 0x000fe200078e0007 */
[----:B------:R-:W-:Y:S01]  /*74c0*/  IADD3 RZ, P3, R5, R6, RZ ;  /* 0x0000000605ff7210 */ /* 0x000fe20007f7e0ff */
[----:B------:R-:W-:-:S04]  /*74d0*/  IMAD.X R5, RZ, RZ, RZ, P1 ;  /* 0x000000ffff057224 */ /* 0x000fc800008e06ff */
[----:B------:R-:W-:-:S08]  /*74e0*/  IMAD.WIDE.U32.X R4, R23, UR9, R4, P3 ;  /* 0x0000000917047c25 */ /* 0x000fd000098e0404 */
.L_x_158:
[----:B------:R-:W-:Y:S01]  /*74f0*/  ISETP.NE.AND P1, PT, R2, 0x1, PT ;  /* 0x000000010200780c */ /* 0x000fe20003f25270 */
[----:B------:R-:W-:Y:S01]  /*7500*/  ULDC UR4, c[0x0][0x8f0] ;  /* 0x00023c0000047ab9 */ /* 0x000fe20000000800 */
[----:B------:R-:W-:Y:S01]  /*7510*/  LOP3.LUT R19, R19, UR16, RZ, 0xc0, !PT ;  /* 0x0000001013137c12 */ /* 0x000fe2000f8ec0ff */
[----:B------:R-:W-:Y:S01]  /*7520*/  IMAD.MOV R21, RZ, RZ, -R21 ;  /* 0x000000ffff157224 */ /* 0x000fe200078e0a15 */
[----:B------:R-:W-:Y:S01]  /*7530*/  SHF.R.U64 R4, R4, UR4, R5 ;  /* 0x0000000404047c19 */ /* 0x000fe20008001205 */
[----:B------:R-:W-:Y:S01]  /*7540*/  ULDC UR4, c[0x0][0x8e0] ;  /* 0x0002380000047ab9 */ /* 0x000fe20000000800 */
[----:B------:R-:W-:Y:S01]  /*7550*/  ULDC UR5, c[0x0][0x8b8] ;  /* 0x00022e0000057ab9 */ /* 0x000fe20000000800 */
[----:B------:R-:W-:Y:S02]  /*7560*/  IMAD.MOV.U32 R5, RZ, RZ, 0x1 ;  /* 0x00000001ff057424 */ /* 0x000fe400078e00ff */
[----:B------:R-:W-:Y:S02]  /*7570*/  IMAD.MOV R6, RZ, RZ, -R4 ;  /* 0x000000ffff067224 */ /* 0x000fe400078e0a04 */
[----:B------:R-:W-:Y:S01]  /*7580*/  IMAD R19, R4, UR17, R19 ;  /* 0x0000001104137c24 */ /* 0x000fe2000f8e0213 */
[----:B------:R-:W-:Y:S01]  /*7590*/  LOP3.LUT R4, R9, UR15, RZ, 0xc0, !PT ;  /* 0x0000000f09047c12 */ /* 0x000fe2000f8ec0ff */
[----:B-1----:R-:W-:-:S02]  /*75a0*/  @P1 IMAD R14, R20, R21, R13 ;  /* 0x00000015140e1224 */ /* 0x002fc400078e020d */
[----:B------:R-:W-:Y:S01]  /*75b0*/  IMAD R15, R6, UR4, R15 ;  /* 0x00000004060f7c24 */ /* 0x000fe2000f8e020f */
[----:B------:R-:W-:Y:S01]  /*75c0*/  ULDC UR4, c[0x0][0x8a8] ;  /* 0x00022a0000047ab9 */ /* 0x000fe20000000800 */
[----:B------:R-:W-:Y:S02]  /*75d0*/  IMAD R14, R19, UR5, R14 ;  /* 0x00000005130e7c24 */ /* 0x000fe4000f8e020e */
[--C-:B------:R-:W-:Y:S01]  /*75e0*/  IMAD R15, R15, UR4, R4.reuse ;  /* 0x000000040f0f7c24 */ /* 0x100fe2000f8e0204 */
[----:B------:R-:W-:Y:S01]  /*75f0*/  PRMT R4, R5, 0x7610, R4 ;  /* 0x0000761005047816 */ /* 0x000fe20000000004 */
[----:B------:R-:W-:-:S03]  /*7600*/  IMAD.MOV.U32 R6, RZ, RZ, R8 ;  /* 0x000000ffff067224 */ /* 0x000fc600078e0008 */
[----:B------:R-:W-:Y:S02]  /*7610*/  SEL R7, R15, R14, !P1 ;  /* 0x0000000e0f077207 */ /* 0x000fe40004800000 */
[----:B------:R-:W-:-:S07]  /*7620*/  SEL R13, R14, R15, !P1 ;  /* 0x0000000f0e0d7207 */ /* 0x000fce0004800000 */
.L_x_156:
[----:B------:R-:W-:Y:S05]  /*7630*/  BSYNC B1 ;  /* 0x0000000000017941 */ /* 0x000fea0003800000 */
.L_x_155:
[----:B------:R-:W-:-:S13]  /*7640*/  LOP3.LUT P1, RZ, R4, 0xff, RZ, 0xc0, !PT ;  /* 0x000000ff04ff7812 */ /* 0x000fda000782c0ff */
[----:B------:R-:W-:Y:S05]  /*7650*/  @P1 BRA `(.L_x_159) ;  /* 0xfffffff400401947 */ /* 0x000fea000383ffff */
[----:B------:R-:W-:Y:S05]  /*7660*/  BSYNC B0 ;  /* 0x0000000000007941 */ /* 0x000fea0003800000 */
.L_x_147:
[----:B------:R-:W-:-:S03]  /*7670*/  UMOV UR4, 0xffffffff ;  /* 0xffffffff00047882 */ /* 0x000fc60000000000 */
[----:B------:R-:W-:Y:S05]  /*7680*/  BRA.DIV UR4, `(.L_x_160) ;  /* 0x0000000a041c7947 */ /* 0x000fea000b800000 */
[----:B------:R-:W-:-:S13]  /*7690*/  ELECT P6, URZ, PT ;  /* 0x00000000003f782f */ /* 0x000fda00038c0000 */
.L_x_183:
[----:B------:R-:W-:Y:S05]  /*76a0*/  @!P6 BRA `(.L_x_9) ;  /* 0x0000000000a4e947 */ /* 0x000fea0003800000 */
[----:B------:R-:W-:-:S04]  /*76b0*/  LOP3.LUT R22, R22, 0x2, RZ, 0xfc, !PT ;  /* 0x0000000216167812 */ /* 0x000fc800078efcff */
[----:B------:R-:W-:-:S13]  /*76c0*/  ISETP.NE.AND P0, PT, R22, 0x3, PT ;  /* 0x000000031600780c */ /* 0x000fda0003f05270 */
[----:B------:R-:W-:Y:S05]  /*76d0*/  @!P0 BRA `(.L_x_161) ;  /* 0x0000000000048947 */ /* 0x000fea0003800000 */
[----:B------:R-:W-:Y:S01]  /*76e0*/  BPT.TRAP 0x1 ;  /* 0x000000040000795c */ /* 0x000fe20000300000 */
.L_x_161:
[----:B------:R-:W1:Y:S01]  /*76f0*/  S2R R5, SR_CgaCtaId ;  /* 0x0000000000057919 */ /* 0x000e620000008800 */
[----:B------:R-:W-:Y:S02]  /*7700*/  MOV R2, 0x400 ;  /* 0x0000040000027802 */ /* 0x000fe40000000f00 */
[----:B------:R-:W-:Y:S02]  /*7710*/  SHF.L.U32 R4, R3, 0x1f, RZ ;  /* 0x0000001f03047819 */ /* 0x000fe400000006ff */
[----:B-1----:R-:W-:-:S05]  /*7720*/  LEA R5, R5, R2, 0x18 ;  /* 0x0000000205057211 */ /* 0x002fca00078ec0ff */
[----:B------:R-:W-:-:S04]  /*7730*/  VIADD R5, R5, 0x20 ;  /* 0x0000002005057836 */ /* 0x000fc80000000000 */
[C---:B------:R-:W-:Y:S02]  /*7740*/  IMAD R7, R0.reuse, 0x8, R5 ;  /* 0x0000000800077824 */ /* 0x040fe400078e0205 */
[----:B------:R-:W-:Y:S02]  /*7750*/  VIADD R0, R0, 0x1 ;  /* 0x0000000100007836 */ /* 0x000fe40000000000 */
[----:B------:R-:W1:Y:S03]  /*7760*/  SYNCS.PHASECHK.TRANS64.TRYWAIT P0, [R7+URZ], R4 ;  /* 0x00000004070075a7 */ /* 0x000e66000800017f */
[----:B------:R-:W-:-:S04]  /*7770*/  ISETP.NE.AND P1, PT, R0, 0x4, PT ;  /* 0x000000040000780c */ /* 0x000fc80003f25270 */
[----:B------:R-:W-:Y:S02]  /*7780*/  SEL R2, RZ, 0x1, P1 ;  /* 0x00000001ff027807 */ /* 0x000fe40000800000 */
[----:B------:R-:W-:Y:S02]  /*7790*/  SEL R0, R0, RZ, P1 ;  /* 0x000000ff00007207 */ /* 0x000fe40000800000 */
[----:B------:R-:W-:-:S03]  /*77a0*/  LOP3.LUT R9, R3, R2, RZ, 0x3c, !PT ;  /* 0x0000000203097212 */ /* 0x000fc600078e3cff */
[----:B------:R-:W-:Y:S01]  /*77b0*/  IMAD R6, R0, 0x8, R5 ;  /* 0x0000000800067824 */ /* 0x000fe200078e0205 */
[----:B------:R-:W-:Y:S01]  /*77c0*/  SHF.L.U32 R3, R9, 0x1f, RZ ;  /* 0x0000001f09037819 */ /* 0x000fe200000006ff */
[----:B-1----:R-:W-:Y:S06]  /*77d0*/  @!P0 BRA `(.L_x_162) ;  /* 0x0000000400e88947 */ /* 0x002fec0003800000 */
.L_x_184:
[----:B------:R-:W2:Y:S01]  /*77e0*/  SYNCS.PHASECHK.TRANS64.TRYWAIT P0, [R6+URZ], R3 ;  /* 0x00000003060075a7 */ /* 0x000ea2000800017f */
[----:B------:R-:W-:-:S05]  /*77f0*/  VIADD R0, R0, 0x1 ;  /* 0x0000000100007836 */ /* 0x000fca0000000000 */
[----:B------:R-:W-:-:S04]  /*7800*/  ISETP.NE.AND P1, PT, R0, 0x4, PT ;  /* 0x000000040000780c */ /* 0x000fc80003f25270 */
[----:B------:R-:W-:Y:S02]  /*7810*/  SEL R2, RZ, 0x1, P1 ;  /* 0x00000001ff027807 */ /* 0x000fe40000800000 */
[----:B------:R-:W-:Y:S02]  /*7820*/  SEL R0, R0, RZ, P1 ;  /* 0x000000ff00007207 */ /* 0x000fe40000800000 */
[----:B------:R-:W-:-:S03]  /*7830*/  LOP3.LUT R9, R9, R2, RZ, 0x3c, !PT ;  /* 0x0000000209097212 */ /* 0x000fc600078e3cff */
[----:B-1----:R-:W-:Y:S01]  /*7840*/  IMAD R7, R0, 0x8, R5 ;  /* 0x0000000800077824 */ /* 0x002fe200078e0205 */
[----:B------:R-:W-:Y:S01]  /*7850*/  SHF.L.U32 R4, R9, 0x1f, RZ ;  /* 0x0000001f09047819 */ /* 0x000fe200000006ff */
[----:B--2---:R-:W-:Y:S06]  /*7860*/  @!P0 BRA `(.L_x_163) ;  /* 0x0000000400d88947 */ /* 0x004fec0003800000 */
.L_x_185:
[----:B------:R-:W2:Y:S01]  /*7870*/  SYNCS.PHASECHK.TRANS64.TRYWAIT P0, [R7+URZ], R4 ;  /* 0x00000004070075a7 */ /* 0x000ea2000800017f */
[----:B------:R-:W-:-:S05]  /*7880*/  VIADD R0, R0, 0x1 ;  /* 0x0000000100007836 */ /* 0x000fca0000000000 */
[----:B------:R-:W-:-:S04]  /*7890*/  ISETP.NE.AND P1, PT, R0, 0x4, PT ;  /* 0x000000040000780c */ /* 0x000fc80003f25270 */
[----:B------:R-:W-:Y:S02]  /*78a0*/  SEL R2, RZ, 0x1, P1 ;  /* 0x00000001ff027807 */ /* 0x000fe40000800000 */
[----:B------:R-:W-:Y:S02]  /*78b0*/  SEL R0, R0, RZ, P1 ;  /* 0x000000ff00007207 */ /* 0x000fe40000800000 */
[----:B------:R-:W-:Y:S01]  /*78c0*/  LOP3.LUT R2, R9, R2, RZ, 0x3c, !PT ;  /* 0x0000000209027212 */ /* 0x000fe200078e3cff */
[----:B--2---:R-:W-:Y:S06]  /*78d0*/  @!P0 BRA `(.L_x_164) ;  /* 0x0000000400d08947 */ /* 0x004fec0003800000 */
.L_x_186:
[----:B------:R-:W-:Y:S01]  /*78e0*/  IMAD R5, R0, 0x8, R5 ;  /* 0x0000000800057824 */ /* 0x000fe200078e0205 */
[----:B------:R-:W-:-:S07]  /*78f0*/  SHF.L.U32 R0, R2, 0x1f, RZ ;  /* 0x0000001f02007819 */ /* 0x000fce00000006ff */
.L_x_165:
[----:B---3--:R3:W4:Y:S02]  /*7900*/  SYNCS.PHASECHK.TRANS64.TRYWAIT P0, [R5+URZ], R0 ;  /* 0x00000000050075a7 */ /* 0x008724000800017f */
[----:B----4-:R-:W-:Y:S05]  /*7910*/  @!P0 NANOSLEEP.SYNCS 0x989680 ;  /* 0x009896800000895d */ /* 0x010fea0003900000 */
[----:B------:R-:W4:Y:S02]  /*7920*/  @!P0 SYNCS.PHASECHK.TRANS64 P0, [R5+URZ], R0 ;  /* 0x00000000050085a7 */ /* 0x000f24000800007f */
[----:B----4-:R-:W-:Y:S05]  /*7930*/  @!P0 BRA `(.L_x_165) ;  /* 0xfffffffc00f08947 */ /* 0x010fea000383ffff */
.L_x_9:
[----:B------:R-:W-:Y:S05]  /*7940*/  BSYNC B6 ;  /* 0x0000000000067941 */ /* 0x000fea0003800000 */
.L_x_7:
[----:B------:R-:W-:Y:S05]  /*7950*/  EXIT ;  /* 0x000000000000794d */ /* 0x000fea0003800000 */
.L_x_22:
[----:B----4-:R4:W1:Y:S02]  /*7960*/  SYNCS.PHASECHK.TRANS64.TRYWAIT P1, [R3+URZ], R0 ;  /* 0x00000000030075a7 */ /* 0x010864000802017f */
[----:B-1----:R-:W-:Y:S05]  /*7970*/  @!P1 NANOSLEEP.SYNCS 0x989680 ;  /* 0x009896800000995d */ /* 0x002fea0003900000 */
[----:B------:R-:W1:Y:S02]  /*7980*/  @!P1 SYNCS.PHASECHK.TRANS64 P1, [R3+URZ], R0 ;  /* 0x00000000030095a7 */ /* 0x000e64000802007f */
[----:B-1----:R-:W-:Y:S05]  /*7990*/  @!P1 BRA `(.L_x_22) ;  /* 0xfffffffc00f09947 */ /* 0x002fea000383ffff */
[----:B------:R-:W-:Y:S05]  /*79a0*/  BRA `(.L_x_21) ;  /* 0xffffff9c00587947 */ /* 0x000fea000383ffff */
.L_x_27:
[----:B---3--:R-:W-:-:S04]  /*79b0*/  IMAD.U32 R4, RZ, RZ, UR4 ;  /* 0x00000004ff047e24 */ /* 0x008fc8000f8e00ff */
[----:B------:R3:W4:Y:S03]  /*79c0*/  SYNCS.PHASECHK.TRANS64.TRYWAIT P1, [R4+URZ], R3 ;  /* 0x00000003040075a7 */ /* 0x000726000802017f */
[----:B----4-:R-:W-:Y:S05]  /*79d0*/  @!P1 NANOSLEEP.SYNCS 0x989680 ;  /* 0x009896800000995d */ /* 0x010fea0003900000 */
[----:B------:R-:W4:Y:S02]  /*79e0*/  @!P1 SYNCS.PHASECHK.TRANS64 P1, [R4+URZ], R3 ;  /* 0x00000003040095a7 */ /* 0x000f24000802007f */
[----:B----4-:R-:W-:Y:S05]  /*79f0*/  @!P1 BRA `(.L_x_27) ;  /* 0xfffffffc00ec9947 */ /* 0x010fea000383ffff */
[----:B------:R-:W-:Y:S05]  /*7a00*/  BRA `(.L_x_26) ;  /* 0xffffffa0008c7947 */ /* 0x000fea000383ffff */
.L_x_50:
[----:B-1----:R-:W-:-:S04]  /*7a10*/  IMAD.U32 R5, RZ, RZ, UR53 ;  /* 0x00000035ff057e24 */ /* 0x002fc8000f8e00ff */
[----:B------:R1:W2:Y:S03]  /*7a20*/  SYNCS.PHASECHK.TRANS64.TRYWAIT P3, [R5+URZ+0x40], R4 ;  /* 0x00004004050075a7 */ /* 0x0002a6000806017f */
[----:B--2---:R-:W-:Y:S05]  /*7a30*/  @!P3 NANOSLEEP.SYNCS 0x989680 ;  /* 0x009896800000b95d */ /* 0x004fea0003900000 */
[----:B------:R-:W2:Y:S02]  /*7a40*/  @!P3 SYNCS.PHASECHK.TRANS64 P3, [R5+URZ+0x40], R4 ;  /* 0x000040040500b5a7 */ /* 0x000ea4000806007f */
[----:B--2---:R-:W-:Y:S05]  /*7a50*/  @!P3 BRA `(.L_x_50) ;  /* 0xfffffffc00ecb947 */ /* 0x004fea000383ffff */
[----:B------:R-:W-:Y:S05]  /*7a60*/  BRA `(.L_x_166) ;  /* 0xffffffac00c47947 */ /* 0x000fea000383ffff */
.L_x_61:
[----:B-1----:R1:W2:Y:S02]  /*7a70*/  SYNCS.PHASECHK.TRANS64.TRYWAIT P5, [R4+URZ+0x40], R5 ;  /* 0x00004005040075a7 */ /* 0x0022a400080a017f */
[----:B--2---:R-:W-:Y:S05]  /*7a80*/  @!P5 NANOSLEEP.SYNCS 0x989680 ;  /* 0x009896800000d95d */ /* 0x004fea0003900000 */
[----:B------:R-:W2:Y:S02]  /*7a90*/  @!P5 SYNCS.PHASECHK.TRANS64 P5, [R4+URZ+0x40], R5 ;  /* 0x000040050400d5a7 */ /* 0x000ea400080a007f */
[----:B--2---:R-:W-:Y:S05]  /*7aa0*/  @!P5 BRA `(.L_x_61) ;  /* 0xfffffffc00f0d947 */ /* 0x004fea000383ffff */
[----:B------:R-:W-:Y:S05]  /*7ab0*/  BRA `(.L_x_167) ;  /* 0xffffffb400f87947 */ /* 0x000fea000383ffff */
.L_x_72:
[----:B-1----:R1:W2:Y:S02]  /*7ac0*/  SYNCS.PHASECHK.TRANS64.TRYWAIT P5, [R4+URZ+0x40], R5 ;  /* 0x00004005040075a7 */ /* 0x0022a400080a017f */
[----:B--2---:R-:W-:Y:S05]  /*7ad0*/  @!P5 NANOSLEEP.SYNCS 0x989680 ;  /* 0x009896800000d95d */ /* 0x004fea0003900000 */
[----:B------:R-:W2:Y:S02]  /*7ae0*/  @!P5 SYNCS.PHASECHK.TRANS64 P5, [R4+URZ+0x40], R5 ;  /* 0x000040050400d5a7 */ /* 0x000ea400080a007f */
[----:B--2---:R-:W-:Y:S05]  /*7af0*/  @!P5 BRA `(.L_x_72) ;  /* 0xfffffffc00f0d947 */ /* 0x004fea000383ffff */
[----:B------:R-:W-:Y:S05]  /*7b00*/  BRA `(.L_x_168) ;  /* 0xffffffbc00b07947 */ /* 0x000fea000383ffff */
.L_x_83:
[----:B-1----:R1:W2:Y:S02]  /*7b10*/  SYNCS.PHASECHK.TRANS64.TRYWAIT P5, [R5+URZ+0x40], R4 ;  /* 0x00004004050075a7 */ /* 0x0022a400080a017f */
[----:B--2---:R-:W-:Y:S05]  /*7b20*/  @!P5 NANOSLEEP.SYNCS 0x989680 ;  /* 0x009896800000d95d */ /* 0x004fea0003900000 */
[----:B------:R-:W2:Y:S02]  /*7b30*/  @!P5 SYNCS.PHASECHK.TRANS64 P5, [R5+URZ+0x40], R4 ;  /* 0x000040040500d5a7 */ /* 0x000ea400080a007f */
[----:B--2---:R-:W-:Y:S05]  /*7b40*/  @!P5 BRA `(.L_x_83) ;  /* 0xfffffffc00f0d947 */ /* 0x004fea000383ffff */
[----:B------:R-:W-:Y:S05]  /*7b50*/  BRA `(.L_x_169) ;  /* 0xffffffc4006c7947 */ /* 0x000fea000383ffff */
.L_x_103:
[----:B-1----:R-:W-:-:S04]  /*7b60*/  IMAD.U32 R3, RZ, RZ, UR4 ;  /* 0x00000004ff037e24 */ /* 0x002fc8000f8e00ff */
[----:B------:R1:W2:Y:S03]  /*7b70*/  SYNCS.PHASECHK.TRANS64.TRYWAIT P0, [R3+URZ+0x88], R0 ;  /* 0x00008800030075a7 */ /* 0x0002a6000800017f */
[----:B--2---:R-:W-:Y:S05]  /*7b80*/  @!P0 NANOSLEEP.SYNCS 0x989680 ;  /* 0x009896800000895d */ /* 0x004fea0003900000 */
[----:B------:R-:W2:Y:S02]  /*7b90*/  @!P0 SYNCS.PHASECHK.TRANS64 P0, [R3+URZ+0x88], R0 ;  /* 0x00008800030085a7 */ /* 0x000ea4000800007f */
[----:B--2---:R-:W-:Y:S05]  /*7ba0*/  @!P0 BRA `(.L_x_103) ;  /* 0xfffffffc00ec8947 */ /* 0x004fea000383ffff */
[----:B------:R-:W-:Y:S05]  /*7bb0*/  BRA `(.L_x_102) ;  /* 0xffffffdc00047947 */ /* 0x000fea000383ffff */
.L_x_112:
[----:B-1----:R-:W-:-:S04]  /*7bc0*/  IMAD.U32 R5, RZ, RZ, UR4 ;  /* 0x00000004ff057e24 */ /* 0x002fc8000f8e00ff */
[----:B------:R1:W2:Y:S03]  /*7bd0*/  SYNCS.PHASECHK.TRANS64.TRYWAIT P1, [R5+URZ+0x60], R4 ;  /* 0x00006004050075a7 */ /* 0x0002a6000802017f */
[----:B--2---:R-:W-:Y:S05]  /*7be0*/  @!P1 NANOSLEEP.SYNCS 0x989680 ;  /* 0x009896800000995d */ /* 0x004fea0003900000 */
[----:B------:R-:W2:Y:S02]  /*7bf0*/  @!P1 SYNCS.PHASECHK.TRANS64 P1, [R5+URZ+0x60], R4 ;  /* 0x00006004050095a7 */ /* 0x000ea4000802007f */
[----:B--2---:R-:W-:Y:S05]  /*7c00*/  @!P1 BRA `(.L_x_112) ;  /* 0xfffffffc00ec9947 */ /* 0x004fea000383ffff */
[----:B------:R-:W-:Y:S05]  /*7c10*/  BRA `(.L_x_170) ;  /* 0xffffffdc00ec7947 */ /* 0x000fea000383ffff */
.L_x_118:
[----:B-12---:R-:W-:-:S04]  /*7c20*/  IMAD.U32 R5, RZ, RZ, UR4 ;  /* 0x00000004ff057e24 */ /* 0x006fc8000f8e00ff */
[----:B------:R1:W2:Y:S03]  /*7c30*/  SYNCS.PHASECHK.TRANS64.TRYWAIT P1, [R5+URZ+0x68], R4 ;  /* 0x00006804050075a7 */ /* 0x0002a6000802017f */
[----:B--2---:R-:W-:Y:S05]  /*7c40*/  @!P1 NANOSLEEP.SYNCS 0x989680 ;  /* 0x009896800000995d */ /* 0x004fea0003900000 */
[----:B------:R-:W2:Y:S02]  /*7c50*/  @!P1 SYNCS.PHASECHK.TRANS64 P1, [R5+URZ+0x68], R4 ;  /* 0x00006804050095a7 */ /* 0x000ea4000802007f */
[----:B--2---:R-:W-:Y:S05]  /*7c60*/  @!P1 BRA `(.L_x_118) ;  /* 0xfffffffc00ec9947 */ /* 0x004fea000383ffff */
[----:B------:R-:W-:Y:S05]  /*7c70*/  BRA `(.L_x_171) ;  /* 0xffffffe000347947 */ /* 0x000fea000383ffff */
.L_x_124:
[----:B-123--:R-:W-:-:S04]  /*7c80*/  IMAD.U32 R5, RZ, RZ, UR4 ;  /* 0x00000004ff057e24 */ /* 0x00efc8000f8e00ff */
[----:B------:R1:W2:Y:S03]  /*7c90*/  SYNCS.PHASECHK.TRANS64.TRYWAIT P1, [R5+URZ+0x70], R4 ;  /* 0x00007004050075a7 */ /* 0x0002a6000802017f */
[----:B--2---:R-:W-:Y:S05]  /*7ca0*/  @!P1 NANOSLEEP.SYNCS 0x989680 ;  /* 0x009896800000995d */ /* 0x004fea0003900000 */
[----:B------:R-:W2:Y:S02]  /*7cb0*/  @!P1 SYNCS.PHASECHK.TRANS64 P1, [R5+URZ+0x70], R4 ;  /* 0x00007004050095a7 */ /* 0x000ea4000802007f */
[----:B--2---:R-:W-:Y:S05]  /*7cc0*/  @!P1 BRA `(.L_x_124) ;  /* 0xfffffffc00ec9947 */ /* 0x004fea000383ffff */
[----:B------:R-:W-:Y:S05]  /*7cd0*/  BRA `(.L_x_172) ;  /* 0xffffffe000887947 */ /* 0x000fea000383ffff */
.L_x_130:
[----:B-1234-:R-:W-:-:S04]  /*7ce0*/  IMAD.U32 R5, RZ, RZ, UR4 ;  /* 0x00000004ff057e24 */ /* 0x01efc8000f8e00ff */
[----:B------:R1:W2:Y:S03]  /*7cf0*/  SYNCS.PHASECHK.TRANS64.TRYWAIT P1, [R5+URZ+0x78], R4 ;  /* 0x00007804050075a7 */ /* 0x0002a6000802017f */
[----:B--2---:R-:W-:Y:S05]  /*7d00*/  @!P1 NANOSLEEP.SYNCS 0x989680 ;  /* 0x009896800000995d */ /* 0x004fea0003900000 */
[----:B------:R-:W2:Y:S02]  /*7d10*/  @!P1 SYNCS.PHASECHK.TRANS64 P1, [R5+URZ+0x78], R4 ;  /* 0x00007804050095a7 */ /* 0x000ea4000802007f */
[----:B--2---:R-:W-:Y:S05]  /*7d20*/  @!P1 BRA `(.L_x_130) ;  /* 0xfffffffc00ec9947 */ /* 0x004fea000383ffff */
[----:B------:R-:W-:Y:S05]  /*7d30*/  BRA `(.L_x_173) ;  /* 0xffffffe000d47947 */ /* 0x000fea000383ffff */
.L_x_140:
[----:B-1----:R1:W3:Y:S02]  /*7d40*/  SYNCS.PHASECHK.TRANS64.TRYWAIT P0, [R3+URZ+0x60], R2 ;  /* 0x00006002030075a7 */ /* 0x0022e4000800017f */
[----:B---3--:R-:W-:Y:S05]  /*7d50*/  @!P0 NANOSLEEP.SYNCS 0x989680 ;  /* 0x009896800000895d */ /* 0x008fea0003900000 */
[----:B------:R-:W3:Y:S02]  /*7d60*/  @!P0 SYNCS.PHASECHK.TRANS64 P0, [R3+URZ+0x60], R2 ;  /* 0x00006002030085a7 */ /* 0x000ee4000800007f */
[----:B---3--:R-:W-:Y:S05]  /*7d70*/  @!P0 BRA `(.L_x_140) ;  /* 0xfffffffc00f08947 */ /* 0x008fea000383ffff */
[----:B------:R-:W-:Y:S05]  /*7d80*/  BRA `(.L_x_174) ;  /* 0xffffffe800cc7947 */ /* 0x000fea000383ffff */
.L_x_142:
[----:B---3--:R3:W1:Y:S02]  /*7d90*/  SYNCS.PHASECHK.TRANS64.TRYWAIT P0, [R3+URZ+0x68], R2 ;  /* 0x00006802030075a7 */ /* 0x008664000800017f */
[----:B-1----:R-:W-:Y:S05]  /*7da0*/  @!P0 NANOSLEEP.SYNCS 0x989680 ;  /* 0x009896800000895d */ /* 0x002fea0003900000 */
[----:B------:R-:W1:Y:S02]  /*7db0*/  @!P0 SYNCS.PHASECHK.TRANS64 P0, [R3+URZ+0x68], R2 ;  /* 0x00006802030085a7 */ /* 0x000e64000800007f */
[----:B-1----:R-:W-:Y:S05]  /*7dc0*/  @!P0 BRA `(.L_x_142) ;  /* 0xfffffffc00f08947 */ /* 0x002fea000383ffff */
[----:B------:R-:W-:Y:S05]  /*7dd0*/  BRA `(.L_x_175) ;  /* 0xffffffe800c87947 */ /* 0x000fea000383ffff */
.L_x_144:
[----:B------:R1:W1:Y:S02]  /*7de0*/  SYNCS.PHASECHK.TRANS64.TRYWAIT P0, [R3+URZ+0x70], R2 ;  /* 0x00007002030075a7 */ /* 0x000264000800017f */
[----:B-1----:R-:W-:Y:S05]  /*7df0*/  @!P0 NANOSLEEP.SYNCS 0x989680 ;  /* 0x009896800000895d */ /* 0x002fea0003900000 */
[----:B------:R-:W1:Y:S02]  /*7e00*/  @!P0 SYNCS.PHASECHK.TRANS64 P0, [R3+URZ+0x70], R2 ;  /* 0x00007002030085a7 */ /* 0x000e64000800007f */
[----:B-1----:R-:W-:Y:S05]  /*7e10*/  @!P0 BRA `(.L_x_144) ;  /* 0xfffffffc00f08947 */ /* 0x002fea000383ffff */
[----:B------:R-:W-:Y:S05]  /*7e20*/  BRA `(.L_x_176) ;  /* 0xffffffe800c47947 */ /* 0x000fea000383ffff */
.L_x_148:
[----:B------:R-:W-:Y:S01]  /*7e30*/  BSSY B1, `(.L_x_177) ;  /* 0x0000006000017945 */ /* 0x000fe20003800000 */
[----:B------:R-:W-:-:S07]  /*7e40*/  IMAD.MOV.U32 R15, RZ, RZ, -0x1 ;  /* 0xffffffffff0f7424 */ /* 0x000fce00078e00ff */
[----:B------:R-:W-:Y:S05]  /*7e50*/  WARPSYNC.COLLECTIVE R15, `(.L_x_178) ;  /* 0x000000000f0c7348 */ /* 0x000fea0003c00000 */
[----:B------:R-:W-:Y:S02]  /*7e60*/  ELECT P6, UR62, PT ;  /* 0x00000000003e782f */ /* 0x000fe400038c0000 */
[----:B------:R-:W-:Y:S01]  /*7e70*/  MOV R14, UR62 ;  /* 0x0000003e000e7c02 */ /* 0x000fe20008000f00 */
[----:B------:R-:W-:Y:S10]  /*7e80*/  ENDCOLLECTIVE ;  /* 0x000000000000791b */ /* 0x000ff40003800000 */
.L_x_178:
[----:B------:R-:W-:Y:S05]  /*7e90*/  BSYNC B1 ;  /* 0x0000000000017941 */ /* 0x000fea0003800000 */
.L_x_177:
[----:B------:R-:W-:Y:S05]  /*7ea0*/  BRA `(.L_x_179) ;  /* 0xffffffec00387947 */ /* 0x000fea000383ffff */
.L_x_151:
[----:B--2---:R2:W3:Y:S02]  /*7eb0*/  SYNCS.PHASECHK.TRANS64.TRYWAIT P1, [R15+URZ+0x20], R8 ;  /* 0x000020080f0075a7 */ /* 0x0044e4000802017f */
[----:B---3--:R-:W-:Y:S05]  /*7ec0*/  @!P1 NANOSLEEP.SYNCS 0x989680 ;  /* 0x009896800000995d */ /* 0x008fea0003900000 */
[----:B------:R-:W3:Y:S02]  /*7ed0*/  @!P1 SYNCS.PHASECHK.TRANS64 P1, [R15+URZ+0x20], R8 ;  /* 0x000020080f0095a7 */ /* 0x000ee4000802007f */
[----:B---3--:R-:W-:Y:S05]  /*7ee0*/  @!P1 BRA `(.L_x_151) ;  /* 0xfffffffc00f09947 */ /* 0x008fea000383ffff */
[----:B------:R-:W-:Y:S05]  /*7ef0*/  BRA `(.L_x_180) ;  /* 0xffffffec006c7947 */ /* 0x000fea000383ffff */
.L_x_160:
[----:B------:R-:W-:Y:S01]  /*7f00*/  BSSY B0, `(.L_x_181) ;  /* 0x0000006000007945 */ /* 0x000fe20003800000 */
[----:B------:R-:W-:-:S07]  /*7f10*/  IMAD.MOV.U32 R15, RZ, RZ, -0x1 ;  /* 0xffffffffff0f7424 */ /* 0x000fce00078e00ff */
[----:B------:R-:W-:Y:S05]  /*7f20*/  WARPSYNC.COLLECTIVE R15, `(.L_x_182) ;  /* 0x000000000f0c7348 */ /* 0x000fea0003c00000 */
[----:B------:R-:W-:Y:S02]  /*7f30*/  ELECT P6, UR62, PT ;  /* 0x00000000003e782f */ /* 0x000fe400038c0000 */
[----:B------:R-:W-:Y:S01]  /*7f40*/  MOV R14, UR62 ;  /* 0x0000003e000e7c02 */ /* 0x000fe20008000f00 */
[----:B------:R-:W-:Y:S10]  /*7f50*/  ENDCOLLECTIVE ;  /* 0x000000000000791b */ /* 0x000ff40003800000 */
.L_x_182:
[----:B------:R-:W-:Y:S05]  /*7f60*/  BSYNC B0 ;  /* 0x0000000000007941 */ /* 0x000fea0003800000 */
.L_x_181:
[----:B------:R-:W-:Y:S05]  /*7f70*/  BRA `(.L_x_183) ;  /* 0xfffffff400c87947 */ /* 0x000fea000383ffff */
.L_x_162:
[----:B-1----:R1:W2:Y:S02]  /*7f80*/  SYNCS.PHASECHK.TRANS64.TRYWAIT P0, [R7+URZ], R4 ;  /* 0x00000004070075a7 */ /* 0x0022a4000800017f */
[----:B--2---:R-:W-:Y:S05]  /*7f90*/  @!P0 NANOSLEEP.SYNCS 0x989680 ;  /* 0x009896800000895d */ /* 0x004fea0003900000 */
[----:B------:R-:W2:Y:S02]  /*7fa0*/  @!P0 SYNCS.PHASECHK.TRANS64 P0, [R7+URZ], R4 ;  /* 0x00000004070085a7 */ /* 0x000ea4000800007f */
[----:B--2---:R-:W-:Y:S05]  /*7fb0*/  @!P0 BRA `(.L_x_162) ;  /* 0xfffffffc00f08947 */ /* 0x004fea000383ffff */
[----:B------:R-:W-:Y:S05]  /*7fc0*/  BRA `(.L_x_184) ;  /* 0xfffffff800047947 */ /* 0x000fea000383ffff */
.L_x_163:
[----:B-1----:R1:W2:Y:S02]  /*7fd0*/  SYNCS.PHASECHK.TRANS64.TRYWAIT P0, [R6+URZ], R3 ;  /* 0x00000003060075a7 */ /* 0x0022a4000800017f */
[----:B--2---:R-:W-:Y:S05]  /*7fe0*/  @!P0 NANOSLEEP.SYNCS 0x989680 ;  /* 0x009896800000895d */ /* 0x004fea0003900000 */
[----:B------:R-:W2:Y:S02]  /*7ff0*/  @!P0 SYNCS.PHASECHK.TRANS64 P0, [R6+URZ], R3 ;  /* 0x00000003060085a7 */ /* 0x000ea4000800007f */
[----:B--2---:R-:W-:Y:S05]  /*8000*/  @!P0 BRA `(.L_x_163) ;  /* 0xfffffffc00f08947 */ /* 0x004fea000383ffff */
[----:B------:R-:W-:Y:S05]  /*8010*/  BRA `(.L_x_185) ;  /* 0xfffffff800147947 */ /* 0x000fea000383ffff */
.L_x_164:
[----:B--2---:R2:W3:Y:S02]  /*8020*/  SYNCS.PHASECHK.TRANS64.TRYWAIT P0, [R7+URZ], R4 ;  /* 0x00000004070075a7 */ /* 0x0044e4000800017f */
[----:B---3--:R-:W-:Y:S05]  /*8030*/  @!P0 NANOSLEEP.SYNCS 0x989680 ;  /* 0x009896800000895d */ /* 0x008fea0003900000 */
[----:B------:R-:W3:Y:S02]  /*8040*/  @!P0 SYNCS.PHASECHK.TRANS64 P0, [R7+URZ], R4 ;  /* 0x00000004070085a7 */ /* 0x000ee4000800007f */
[----:B---3--:R-:W-:Y:S05]  /*8050*/  @!P0 BRA `(.L_x_164) ;  /* 0xfffffffc00f08947 */ /* 0x008fea000383ffff */
[----:B------:R-:W-:Y:S05]  /*8060*/  BRA `(.L_x_186) ;  /* 0xfffffff8001c7947 */ /* 0x000fea000383ffff */
.L_x_187:
[----:B------:R-:W-:-:S00]  /*8070*/  BRA `(.L_x_187) ;  /* 0xfffffffc00fc7947 */ /* 0x000fc0000383ffff */
[----:B------:R-:W-:-:S00]  /*8080*/  NOP ;  /* 0x0000000000007918 */ /* 0x000fc00000000000 */
[----:B------:R-:W-:-:S00]  /*8090*/  NOP ;  /* 0x0000000000007918 */ /* 0x000fc00000000000 */
[----:B------:R-:W-:-:S00]  /*80a0*/  NOP ;  /* 0x0000000000007918 */ /* 0x000fc00000000000 */
[----:B------:R-:W-:-:S00]  /*80b0*/  NOP ;  /* 0x0000000000007918 */ /* 0x000fc00000000000 */
[----:B------:R-:W-:-:S00]  /*80c0*/  NOP ;  /* 0x0000000000007918 */ /* 0x000fc00000000000 */
[----:B------:R-:W-:-:S00]  /*80d0*/  NOP ;  /* 0x0000000000007918 */ /* 0x000fc00000000000 */
[----:B------:R-:W-:-:S00]  /*80e0*/  NOP ;  /* 0x0000000000007918 */ /* 0x000fc00000000000 */
[----:B------:R-:W-:-:S00]  /*80f0*/  NOP ;  /* 0x0000000000007918 */ /* 0x000fc00000000000 */
.L_x_188:


//--------------------- .nv.global.init           --------------------------
	.section	.nv.global.init,"aw",@progbits
.nv.global.init:
	.type		$str$22,@object
	.size		$str$22,($str$26 - $str$22)
$str$22:
        /*0000*/ 	.byte	0x6b, 0x5f, 0x74, 0x69, 0x6c, 0x65, 0x5f, 0x63, 0x6f, 0x75, 0x6e, 0x74, 0x20, 0x3e, 0x3d, 0x20
        /*0010*/ 	.byte	0x31, 0x00
	.type		$str$26,@object
	.size		$str$26,($str$27 - $str$26)
$str$26:
        /*0012*/ 	.byte	0x28, 0x61, 0x64, 0x64, 0x72, 0x65, 0x73, 0x73, 0x20, 0x26, 0x20, 0x6d, 0x61, 0x73, 0x6b, 0x29
        /*0022*/ 	.byte	0x20, 0x3d, 0x3d, 0x20, 0x30, 0x00
	.type		$str$27,@object
	.size		$str$27,($str$23 - $str$27)
$str$27:
        /*0028*/ 	.byte	0x2f, 0x74, 0x6d, 0x70, 0x2f, 0x63, 0x75, 0x74, 0x6c, 0x61, 0x73, 0x73, 0x5f, 0x73, 0x77, 0x65
        /*0038*/ 	.byte	0x65, 0x70, 0x5f, 0x73, 0x72, 0x63, 0x2f, 0x69, 0x6e, 0x63, 0x6c, 0x75, 0x64, 0x65, 0x2f, 0x63
        /*0048*/ 	.byte	0x75, 0x74, 0x65, 0x2f, 0x70, 0x6f, 0x69, 0x6e, 0x74, 0x65, 0x72, 0x5f, 0x66, 0x6c, 0x61, 0x67
        /*0058*/ 	.byte	0x67, 0x65, 0x64, 0x2e, 0x68, 0x70, 0x70, 0x00
	.type		$str$23,@object
	.size		$str$23,(__unnamed_2 - $str$23)
$str$23:
        /*0060*/ 	.byte	0x2f, 0x74, 0x6d, 0x70, 0x2f, 0x63, 0x75, 0x74, 0x6c, 0x61, 0x73, 0x73, 0x5f, 0x73, 0x77, 0x65
        /*0070*/ 	.byte	0x65, 0x70, 0x5f, 0x73, 0x72, 0x63, 0x2f, 0x69, 0x6e, 0x63, 0x6c, 0x75, 0x64, 0x65, 0x2f, 0x63
        /*0080*/ 	.byte	0x75, 0x74, 0x6c, 0x61, 0x73, 0x73, 0x2f, 0x67, 0x65, 0x6d, 0x6d, 0x2f, 0x63, 0x6f, 0x6c, 0x6c
        /*0090*/ 	.byte	0x65, 0x63, 0x74, 0x69, 0x76, 0x65, 0x2f, 0x73, 0x6d, 0x39, 0x30, 0x5f, 0x6d, 0x6d, 0x61, 0x5f
        /*00a0*/ 	.byte	0x74, 0x6d, 0x61, 0x5f, 0x67, 0x6d, 0x6d, 0x61, 0x5f, 0x73, 0x73, 0x5f, 0x77, 0x61, 0x72, 0x70
        /*00b0*/ 	.byte	0x73, 0x70, 0x65, 0x63, 0x69, 0x61, 0x6c, 0x69, 0x7a, 0x65, 0x64, 0x2e, 0x68, 0x70, 0x70, 0x00
	.type		__unnamed_2,@object
	.size		__unnamed_2,(__unnamed_1 - __unnamed_2)
__unnamed_2:
        /*00c0*/ 	.byte	0x61, 0x75, 0x74, 0x6f, 0x20, 0x63, 0x75, 0x74, 0x65, 0x3a, 0x3a, 0x61, 0x73, 0x5f, 0x70, 0x6f
        /* <DEDUP_REMOVED lines=27> */
        /*0280*/ 	.byte	0x3c, 0x34, 0x30, 0x39, 0x36, 0x3e, 0x3e, 0x3e, 0x3e, 0x3e, 0x5d, 0x00
	.type		__unnamed_1,@object
	.size		__unnamed_1,(.L_0 - __unnamed_1)
__unnamed_1:
        /* <DEDUP_REMOVED lines=181> */
        /*0ddc*/ 	.byte	0x79, 0x5d, 0x00
.L_0:


//--------------------- .nv.shared._ZN7cutlass13device_kernelINS_4gemm6kernel13GemmUniversalIN4cute5tupleIJiiiiEEENS1_10collective13CollectiveMmaINS1_34MainloopSm90TmaGmmaWarpSpecializedILi4ENS5_IJNS4_1CILi1EEESB_SB_EEENS1_35KernelTmaWarpSpecializedCooperativeEEENS5_IJNSA_ILi256EEENSA_ILi64EEESG_EEENS_10bfloat16_tENS5_IJlSB_lEEESI_SJ_NS4_8TiledMMAINS4_8MMA_AtomIJNS4_4SM904GMMA27MMA_64x64x16_F32BF16BF16_SSILNSN_5MajorE0ELSP_0ELNSN_7ScaleInE1ELSQ_1EEEEEENS4_6LayoutINS5_IJNSA_ILi2EEESB_SB_EEENS5_IJSB_NSA_ILi0EEESW_EEEEENS5_IJNS4_10UnderscoreESZ_SZ_EEEEENS4_13SM90_TMA_LOADENS4_14ComposedLayoutINS4_7SwizzleILi3ELi4ELi3EEENS4_18smem_ptr_flag_bitsILi16EEENST_INS5_IJNSA_ILi8EEESG_EEENS5_IJSG_SB_EEEEEEEvNS4_8identityES12_S1C_vS1D_EENS_8epilogue10collective18CollectiveEpilogueINS1F_22Sm90TmaWarpSpecializedILi4ELi2ELi16ELb1ELb0EEEJSH_NS5_IJNSA_ILi128EEENSA_ILi32EEEEEESI_SJ_SI_SJ_NS1F_6fusion15FusionCallbacksIS1J_NS1N_17LinearCombinationISI_fSI_fLNS_15FloatRoundStyleE2EEESH_S1M_JEEES12_NS13_INS14_ILi2ELi4ELi3EEES17_NST_INS5_IJS18_S1L_EEENS5_IJS1L_SB_EEEEEEENS4_17SM75_U32x4_LDSM_NENS4_14SM90_TMA_STOREES1X_NS4_17SM90_U32x4_STSM_NENS4_9Copy_AtomIJS20_NS_6half_tEEEEvEEEvvEEEEvNT_6ParamsE --------------------------
	.section	.nv.shared._ZN7cutlass13device_kernelINS_4gemm6kernel13GemmUniversalIN4cute5tupleIJiiiiEEENS1_10collective13CollectiveMmaINS1_34MainloopSm90TmaGmmaWarpSpecializedILi4ENS5_IJNS4_1CILi1EEESB_SB_EEENS1_35KernelTmaWarpSpecializedCooperativeEEENS5_IJNSA_ILi256EEENSA_ILi64EEESG_EEENS_10bfloat16_tENS5_IJlSB_lEEESI_SJ_NS4_8TiledMMAINS4_8MMA_AtomIJNS4_4SM904GMMA27MMA_64x64x16_F32BF16BF16_SSILNSN_5MajorE0ELSP_0ELNSN_7ScaleInE1ELSQ_1EEEEEENS4_6LayoutINS5_IJNSA_ILi2EEESB_SB_EEENS5_IJSB_NSA_ILi0EEESW_EEEEENS5_IJNS4_10UnderscoreESZ_SZ_EEEEENS4_13SM90_TMA_LOADENS4_14ComposedLayoutINS4_7SwizzleILi3ELi4ELi3EEENS4_18smem_ptr_flag_bitsILi16EEENST_INS5_IJNSA_ILi8EEESG_EEENS5_IJSG_SB_EEEEEEEvNS4_8identityES12_S1C_vS1D_EENS_8epilogue10collective18CollectiveEpilogueINS1F_22Sm90TmaWarpSpecializedILi4ELi2ELi16ELb1ELb0EEEJSH_NS5_IJNSA_ILi128EEENSA_ILi32EEEEEESI_SJ_SI_SJ_NS1F_6fusion15FusionCallbacksIS1J_NS1N_17LinearCombinationISI_fSI_fLNS_15FloatRoundStyleE2EEESH_S1M_JEEES12_NS13_INS14_ILi2ELi4ELi3EEES17_NST_INS5_IJS18_S1L_EEENS5_IJS1L_SB_EEEEEEENS4_17SM75_U32x4_LDSM_NENS4_14SM90_TMA_STOREES1X_NS4_17SM90_U32x4_STSM_NENS4_9Copy_AtomIJS20_NS_6half_tEEEEvEEEvvEEEEvNT_6ParamsE,"aw",@nobits
	.sectionflags	@""
	.align	16
	.zero		1024


//--------------------- .nv.shared.reserved.0     --------------------------
	.section	.nv.shared.reserved.0,"aw",@nobits
	.weak		__nv_reservedSMEM_offset_0_alias
	.size		__nv_reservedSMEM_offset_0_alias, 0, 0
	.other		__nv_reservedSMEM_offset_0_alias,@"STO_CUDA_RESERVED_SHARED STV_DEFAULT"
__nv_reservedSMEM_offset_0_alias:
	.zero		0


//--------------------- .nv.global                --------------------------
	.section	.nv.global,"aw",@nobits
.nv.global:
	.type		_ZN39_INTERNAL_d24f978b_4_k_cu_a9b1bb17_27904cute1_E,@object
	.size		_ZN39_INTERNAL_d24f978b_4_k_cu_a9b1bb17_27904cute1_E,(_ZN39_INTERNAL_d24f978b_4_k_cu_a9b1bb17_27904cuda3std3__45__cpo6cbeginE - _ZN39_INTERNAL_d24f978b_4_k_cu_a9b1bb17_27904cute1_E)
_ZN39_INTERNAL_d24f978b_4_k_cu_a9b1bb17_27904cute1_E:
	.zero		1
	.type		_ZN39_INTERNAL_d24f978b_4_k_cu_a9b1bb17_27904cuda3std3__45__cpo6cbeginE,@object
	.size		_ZN39_INTERNAL_d24f978b_4_k_cu_a9b1bb17_27904cuda3std3__45__cpo6cbeginE,(_ZN39_INTERNAL_d24f978b_4_k_cu_a9b1bb17_27904cuda3std3__48in_placeE - _ZN39_INTERNAL_d24f978b_4_k_cu_a9b1bb17_27904cuda3std3__45__cpo6cbeginE)
_ZN39_INTERNAL_d24f978b_4_k_cu_a9b1bb17_27904cuda3std3__45__cpo6cbeginE:
	.zero		1
	.type		_ZN39_INTERNAL_d24f978b_4_k_cu_a9b1bb17_27904cuda3std3__48in_placeE,@object
	.size		_ZN39_INTERNAL_d24f978b_4_k_cu_a9b1bb17_27904cuda3std3__48in_placeE,(_ZN39_INTERNAL_d24f978b_4_k_cu_a9b1bb17_27904cuda3std6ranges3__45__cpo9iter_moveE - _ZN39_INTERNAL_d24f978b_4_k_cu_a9b1bb17_27904cuda3std3__48in_placeE)
_ZN39_INTERNAL_d24f978b_4_k_cu_a9b1bb17_27904cuda3std3__48in_placeE:
	.zero		1
	.type		_ZN39_INTERNAL_d24f978b_4_k_cu_a9b1bb17_27904cuda3std6ranges3__45__cpo9iter_moveE,@object
	.size		_ZN39_INTERNAL_d24f978b_4_k_cu_a9b1bb17_27904cuda3std6ranges3__45__cpo9iter_moveE,(_ZN39_INTERNAL_d24f978b_4_k_cu_a9b1bb17_27904cuda3std3__45__cpo5beginE - _ZN39_INTERNAL_d24f978b_4_k_cu_a9b1bb17_27904cuda3std6ranges3__45__cpo9iter_moveE)
_ZN39_INTERNAL_d24f978b_4_k_cu_a9b1bb17_27904cuda3std6ranges3__45__cpo9iter_moveE:
	.zero		1
	.type		_ZN39_INTERNAL_d24f978b_4_k_cu_a9b1bb17_27904cuda3std3__45__cpo5beginE,@object
	.size		_ZN39_INTERNAL_d24f978b_4_k_cu_a9b1bb17_27904cuda3std3__45__cpo5beginE,(_ZN39_INTERNAL_d24f978b_4_k_cu_a9b1bb17_27904cuda3std3__441_GLOBAL__N__d24f978b_4_k_cu_a9b1bb17_27906ignoreE - _ZN39_INTERNAL_d24f978b_4_k_cu_a9b1bb17_27904cuda3std3__45__cpo5beginE)
_ZN39_INTERNAL_d24f978b_4_k_cu_a9b1bb17_27904cuda3std3__45__cpo5beginE:
	.zero		1
	.type		_ZN39_INTERNAL_d24f978b_4_k_cu_a9b1bb17_27904cuda3std3__441_GLOBAL__N__d24f978b_4_k_cu_a9b1bb17_27906ignoreE,@object
	.size		_ZN39_INTERNAL_d24f978b_4_k_cu_a9b1bb17_27904cuda3std3__441_GLOBAL__N__d24f978b_4_k_cu_a9b1bb17_27906ignoreE,(_ZN39_INTERNAL_d24f978b_4_k_cu_a9b1bb17_27904cute7productE - _ZN39_INTERNAL_d24f978b_4_k_cu_a9b1bb17_27904cuda3std3__441_GLOBAL__N__d24f978b_4_k_cu_a9b1bb17_27906ignoreE)
_ZN39_INTERNAL_d24f978b_4_k_cu_a9b1bb17_27904cuda3std3__441_GLOBAL__N__d24f978b_4_k_cu_a9b1bb17_27906ignoreE:
	.zero		1
	.type		_ZN39_INTERNAL_d24f978b_4_k_cu_a9b1bb17_27904cute7productE,@object
	.size		_ZN39_INTERNAL_d24f978b_4_k_cu_a9b1bb17_27904cute7productE,(_ZN39_INTERNAL_d24f978b_4_k_cu_a9b1bb17_27904cuda3std3__45__cpo3endE - _ZN39_INTERNAL_d24f978b_4_k_cu_a9b1bb17_27904cute7productE)
_ZN39_INTERNAL_d24f978b_4_k_cu_a9b1bb17_27904cute7productE:
	.zero		1
	.type		_ZN39_INTERNAL_d24f978b_4_k_cu_a9b1bb17_27904cuda3std3__45__cpo3endE,@object
	.size		_ZN39_INTERNAL_d24f978b_4_k_cu_a9b1bb17_27904cuda3std3__45__cpo3endE,(_ZN39_INTERNAL_d24f978b_4_k_cu_a9b1bb17_27904cuda3std3__419piecewise_constructE - _ZN39_INTERNAL_d24f978b_4_k_cu_a9b1bb17_27904cuda3std3__45__cpo3endE)
_ZN39_INTERNAL_d24f978b_4_k_cu_a9b1bb17_27904cuda3std3__45__cpo3endE:
	.zero		1
	.type		_ZN39_INTERNAL_d24f978b_4_k_cu_a9b1bb17_27904cuda3std3__419piecewise_constructE,@object
	.size		_ZN39_INTERNAL_d24f978b_4_k_cu_a9b1bb17_27904cuda3std3__419piecewise_constructE,(_ZN39_INTERNAL_d24f978b_4_k_cu_a9b1bb17_27904cuda3std3__45__cpo4cendE - _ZN39_INTERNAL_d24f978b_4_k_cu_a9b1bb17_27904cuda3std3__419piecewise_constructE)
_ZN39_INTERNAL_d24f978b_4_k_cu_a9b1bb17_27904cuda3std3__419piecewise_constructE:
	.zero		1
	.type		_ZN39_INTERNAL_d24f978b_4_k_cu_a9b1bb17_27904cuda3std3__45__cpo4cendE,@object
	.size		_ZN39_INTERNAL_d24f978b_4_k_cu_a9b1bb17_27904cuda3std3__45__cpo4cendE,(_ZN39_INTERNAL_d24f978b_4_k_cu_a9b1bb17_27904cuda3std6ranges3__45__cpo4swapE - _ZN39_INTERNAL_d24f978b_4_k_cu_a9b1bb17_27904cuda3std3__45__cpo4cendE)
_ZN39_INTERNAL_d24f978b_4_k_cu_a9b1bb17_27904cuda3std3__45__cpo4cendE:
	.zero		1
	.type		_ZN39_INTERNAL_d24f978b_4_k_cu_a9b1bb17_27904cuda3std6ranges3__45__cpo4swapE,@object
	.size		_ZN39_INTERNAL_d24f978b_4_k_cu_a9b1bb17_27904cuda3std6ranges3__45__cpo4swapE,(.L_9 - _ZN39_INTERNAL_d24f978b_4_k_cu_a9b1bb17_27904cuda3std6ranges3__45__cpo4swapE)
_ZN39_INTERNAL_d24f978b_4_k_cu_a9b1bb17_27904cuda3std6ranges3__45__cpo4swapE:
	.zero		1
.L_9:


//--------------------- .nv.constant0._ZN7cutlass13device_kernelINS_4gemm6kernel13GemmUniversalIN4cute5tupleIJiiiiEEENS1_10collective13CollectiveMmaINS1_34MainloopSm90TmaGmmaWarpSpecializedILi4ENS5_IJNS4_1CILi1EEESB_SB_EEENS1_35KernelTmaWarpSpecializedCooperativeEEENS5_IJNSA_ILi256EEENSA_ILi64EEESG_EEENS_10bfloat16_tENS5_IJlSB_lEEESI_SJ_NS4_8TiledMMAINS4_8MMA_AtomIJNS4_4SM904GMMA27MMA_64x64x16_F32BF16BF16_SSILNSN_5MajorE0ELSP_0ELNSN_7ScaleInE1ELSQ_1EEEEEENS4_6LayoutINS5_IJNSA_ILi2EEESB_SB_EEENS5_IJSB_NSA_ILi0EEESW_EEEEENS5_IJNS4_10UnderscoreESZ_SZ_EEEEENS4_13SM90_TMA_LOADENS4_14ComposedLayoutINS4_7SwizzleILi3ELi4ELi3EEENS4_18smem_ptr_flag_bitsILi16EEENST_INS5_IJNSA_ILi8EEESG_EEENS5_IJSG_SB_EEEEEEEvNS4_8identityES12_S1C_vS1D_EENS_8epilogue10collective18CollectiveEpilogueINS1F_22Sm90TmaWarpSpecializedILi4ELi2ELi16ELb1ELb0EEEJSH_NS5_IJNSA_ILi128EEENSA_ILi32EEEEEESI_SJ_SI_SJ_NS1F_6fusion15FusionCallbacksIS1J_NS1N_17LinearCombinationISI_fSI_fLNS_15FloatRoundStyleE2EEESH_S1M_JEEES12_NS13_INS14_ILi2ELi4ELi3EEES17_NST_INS5_IJS18_S1L_EEENS5_IJS1L_SB_EEEEEEENS4_17SM75_U32x4_LDSM_NENS4_14SM90_TMA_STOREES1X_NS4_17SM90_U32x4_STSM_NENS4_9Copy_AtomIJS20_NS_6half_tEEEEvEEEvvEEEEvNT_6ParamsE --------------------------
	.section	.nv.constant0._ZN7cutlass13device_kernelINS_4gemm6kernel13GemmUniversalIN4cute5tupleIJiiiiEEENS1_10collective13CollectiveMmaINS1_34MainloopSm90TmaGmmaWarpSpecializedILi4ENS5_IJNS4_1CILi1EEESB_SB_EEENS1_35KernelTmaWarpSpecializedCooperativeEEENS5_IJNSA_ILi256EEENSA_ILi64EEESG_EEENS_10bfloat16_tENS5_IJlSB_lEEESI_SJ_NS4_8TiledMMAINS4_8MMA_AtomIJNS4_4SM904GMMA27MMA_64x64x16_F32BF16BF16_SSILNSN_5MajorE0ELSP_0ELNSN_7ScaleInE1ELSQ_1EEEEEENS4_6LayoutINS5_IJNSA_ILi2EEESB_SB_EEENS5_IJSB_NSA_ILi0EEESW_EEEEENS5_IJNS4_10UnderscoreESZ_SZ_EEEEENS4_13SM90_TMA_LOADENS4_14ComposedLayoutINS4_7SwizzleILi3ELi4ELi3EEENS4_18smem_ptr_flag_bitsILi16EEENST_INS5_IJNSA_ILi8EEESG_EEENS5_IJSG_SB_EEEEEEEvNS4_8identityES12_S1C_vS1D_EENS_8epilogue10collective18CollectiveEpilogueINS1F_22Sm90TmaWarpSpecializedILi4ELi2ELi16ELb1ELb0EEEJSH_NS5_IJNSA_ILi128EEENSA_ILi32EEEEEESI_SJ_SI_SJ_NS1F_6fusion15FusionCallbacksIS1J_NS1N_17LinearCombinationISI_fSI_fLNS_15FloatRoundStyleE2EEESH_S1M_JEEES12_NS13_INS14_ILi2ELi4ELi3EEES17_NST_INS5_IJS18_S1L_EEENS5_IJS1L_SB_EEEEEEENS4_17SM75_U32x4_LDSM_NENS4_14SM90_TMA_STOREES1X_NS4_17SM90_U32x4_STSM_NENS4_9Copy_AtomIJS20_NS_6half_tEEEEvEEEvvEEEEvNT_6ParamsE,"a",@progbits
	.sectionflags	@""
	.align	4
.nv.constant0._ZN7cutlass13device_kernelINS_4gemm6kernel13GemmUniversalIN4cute5tupleIJiiiiEEENS1_10collective13CollectiveMmaINS1_34MainloopSm90TmaGmmaWarpSpecializedILi4ENS5_IJNS4_1CILi1EEESB_SB_EEENS1_35KernelTmaWarpSpecializedCooperativeEEENS5_IJNSA_ILi256EEENSA_ILi64EEESG_EEENS_10bfloat16_tENS5_IJlSB_lEEESI_SJ_NS4_8TiledMMAINS4_8MMA_AtomIJNS4_4SM904GMMA27MMA_64x64x16_F32BF16BF16_SSILNSN_5MajorE0ELSP_0ELNSN_7ScaleInE1ELSQ_1EEEEEENS4_6LayoutINS5_IJNSA_ILi2EEESB_SB_EEENS5_IJSB_NSA_ILi0EEESW_EEEEENS5_IJNS4_10UnderscoreESZ_SZ_EEEEENS4_13SM90_TMA_LOADENS4_14ComposedLayoutINS4_7SwizzleILi3ELi4ELi3EEENS4_18smem_ptr_flag_bitsILi16EEENST_INS5_IJNSA_ILi8EEESG_EEENS5_IJSG_SB_EEEEEEEvNS4_8identityES12_S1C_vS1D_EENS_8epilogue10collective18CollectiveEpilogueINS1F_22Sm90TmaWarpSpecializedILi4ELi2ELi16ELb1ELb0EEEJSH_NS5_IJNSA_ILi128EEENSA_ILi32EEEEEESI_SJ_SI_SJ_NS1F_6fusion15FusionCallbacksIS1J_NS1N_17LinearCombinationISI_fSI_fLNS_15FloatRoundStyleE2EEESH_S1M_JEEES12_NS13_INS14_ILi2ELi4ELi3EEES17_NST_INS5_IJS18_S1L_EEENS5_IJS1L_SB_EEEEEEENS4_17SM75_U32x4_LDSM_NENS4_14SM90_TMA_STOREES1X_NS4_17SM90_U32x4_STSM_NENS4_9Copy_AtomIJS20_NS_6half_tEEEEvEEEvvEEEEvNT_6ParamsE:
	.zero		2432


//--------------------- SYMBOLS --------------------------

	.type		.nv.reservedSmem.offset0,@object
	.size		.nv.reservedSmem.offset0,0x4
	.type		__assertfail,@function
